//
// Generated by NVIDIA NVVM Compiler
//
// Compiler Build ID: CL-36424714
// Cuda compilation tools, release 13.0, V13.0.88
// Based on NVVM 20.0.0
//

.version 9.0
.target sm_100
.address_size 64

	// .globl	_Z18avg_pool_1d_kernelPKfPfmmmm

.visible .entry _Z18avg_pool_1d_kernelPKfPfmmmm(
	.param .u64 .ptr .align 1 _Z18avg_pool_1d_kernelPKfPfmmmm_param_0,
	.param .u64 .ptr .align 1 _Z18avg_pool_1d_kernelPKfPfmmmm_param_1,
	.param .u64 _Z18avg_pool_1d_kernelPKfPfmmmm_param_2,
	.param .u64 _Z18avg_pool_1d_kernelPKfPfmmmm_param_3,
	.param .u64 _Z18avg_pool_1d_kernelPKfPfmmmm_param_4,
	.param .u64 _Z18avg_pool_1d_kernelPKfPfmmmm_param_5
)
{
	.reg .pred 	%p<57>;
	.reg .b32 	%r<8>;
	.reg .b32 	%f<83>;
	.reg .b64 	%rd<73>;

	ld.param.u64 	%rd35, [_Z18avg_pool_1d_kernelPKfPfmmmm_param_0];
	ld.param.u64 	%rd30, [_Z18avg_pool_1d_kernelPKfPfmmmm_param_1];
	ld.param.u64 	%rd31, [_Z18avg_pool_1d_kernelPKfPfmmmm_param_2];
	ld.param.u64 	%rd32, [_Z18avg_pool_1d_kernelPKfPfmmmm_param_3];
	ld.param.u64 	%rd33, [_Z18avg_pool_1d_kernelPKfPfmmmm_param_4];
	ld.param.u64 	%rd34, [_Z18avg_pool_1d_kernelPKfPfmmmm_param_5];
	cvta.to.global.u64 	%rd1, %rd35;
	shl.b64 	%rd36, %rd33, 1;
	sub.s64 	%rd37, %rd36, %rd31;
	add.s64 	%rd2, %rd37, %rd34;
	or.b64  	%rd38, %rd2, %rd32;
	and.b64  	%rd39, %rd38, -4294967296;
	setp.ne.s64 	%p1, %rd39, 0;
	@%p1 bra 	$L__BB0_2;
	cvt.u32.u64 	%r1, %rd32;
	cvt.u32.u64 	%r2, %rd2;
	div.u32 	%r3, %r2, %r1;
	cvt.u64.u32 	%rd66, %r3;
	bra.uni 	$L__BB0_3;
$L__BB0_2:
	div.u64 	%rd66, %rd2, %rd32;
$L__BB0_3:
	add.s64 	%rd40, %rd66, 1;
	mov.u32 	%r4, %ctaid.x;
	mov.u32 	%r5, %ntid.x;
	mov.u32 	%r6, %tid.x;
	mad.lo.s32 	%r7, %r4, %r5, %r6;
	cvt.u64.u32 	%rd6, %r7;
	setp.le.u64 	%p2, %rd40, %rd6;
	@%p2 bra 	$L__BB0_46;
	setp.eq.s64 	%p3, %rd31, 0;
	mov.f32 	%f62, 0f00000000;
	@%p3 bra 	$L__BB0_45;
	mul.lo.s64 	%rd7, %rd32, %rd6;
	sub.s64 	%rd8, %rd7, %rd33;
	and.b64  	%rd9, %rd31, 7;
	setp.lt.u64 	%p4, %rd31, 8;
	mov.f32 	%f62, 0f00000000;
	mov.b64 	%rd71, 0;
	@%p4 bra 	$L__BB0_24;
	and.b64  	%rd71, %rd31, -8;
	add.s64 	%rd68, %rd8, 3;
	shl.b64 	%rd43, %rd7, 2;
	shl.b64 	%rd44, %rd33, 2;
	sub.s64 	%rd45, %rd43, %rd44;
	add.s64 	%rd46, %rd45, %rd1;
	add.s64 	%rd67, %rd46, 16;
	mov.f32 	%f62, 0f00000000;
	mov.u64 	%rd69, %rd71;
$L__BB0_7:
	.pragma "nounroll";
	add.s64 	%rd47, %rd68, -3;
	setp.lt.s64 	%p5, %rd47, 0;
	setp.ge.s64 	%p6, %rd47, %rd34;
	or.pred  	%p7, %p5, %p6;
	@%p7 bra 	$L__BB0_9;
	ld.global.f32 	%f42, [%rd67+-16];
	add.f32 	%f62, %f62, %f42;
$L__BB0_9:
	add.s64 	%rd48, %rd68, -2;
	setp.lt.s64 	%p8, %rd48, 0;
	setp.ge.s64 	%p9, %rd48, %rd34;
	or.pred  	%p10, %p8, %p9;
	@%p10 bra 	$L__BB0_11;
	ld.global.f32 	%f43, [%rd67+-12];
	add.f32 	%f62, %f62, %f43;
$L__BB0_11:
	add.s64 	%rd49, %rd68, -1;
	setp.lt.s64 	%p11, %rd49, 0;
	setp.ge.s64 	%p12, %rd49, %rd34;
	or.pred  	%p13, %p11, %p12;
	@%p13 bra 	$L__BB0_13;
	ld.global.f32 	%f44, [%rd67+-8];
	add.f32 	%f62, %f62, %f44;
$L__BB0_13:
	setp.lt.s64 	%p14, %rd68, 0;
	setp.ge.s64 	%p15, %rd68, %rd34;
	or.pred  	%p16, %p14, %p15;
	@%p16 bra 	$L__BB0_15;
	ld.global.f32 	%f45, [%rd67+-4];
	add.f32 	%f62, %f62, %f45;
$L__BB0_15:
	add.s64 	%rd50, %rd68, 1;
	setp.lt.s64 	%p17, %rd50, 0;
	setp.ge.s64 	%p18, %rd50, %rd34;
	or.pred  	%p19, %p17, %p18;
	@%p19 bra 	$L__BB0_17;
	ld.global.f32 	%f46, [%rd67];
	add.f32 	%f62, %f62, %f46;
$L__BB0_17:
	add.s64 	%rd51, %rd68, 2;
	setp.lt.s64 	%p20, %rd51, 0;
	setp.ge.s64 	%p21, %rd51, %rd34;
	or.pred  	%p22, %p20, %p21;
	@%p22 bra 	$L__BB0_19;
	ld.global.f32 	%f47, [%rd67+4];
	add.f32 	%f62, %f62, %f47;
$L__BB0_19:
	add.s64 	%rd52, %rd68, 3;
	setp.lt.s64 	%p23, %rd52, 0;
	setp.ge.s64 	%p24, %rd52, %rd34;
	or.pred  	%p25, %p23, %p24;
	@%p25 bra 	$L__BB0_21;
	ld.global.f32 	%f48, [%rd67+8];
	add.f32 	%f62, %f62, %f48;
$L__BB0_21:
	add.s64 	%rd53, %rd68, 4;
	setp.lt.s64 	%p26, %rd53, 0;
	setp.ge.s64 	%p27, %rd53, %rd34;
	or.pred  	%p28, %p26, %p27;
	@%p28 bra 	$L__BB0_23;
	ld.global.f32 	%f49, [%rd67+12];
	add.f32 	%f62, %f62, %f49;
$L__BB0_23:
	add.s64 	%rd69, %rd69, -8;
	add.s64 	%rd68, %rd68, 8;
	add.s64 	%rd67, %rd67, 32;
	setp.ne.s64 	%p29, %rd69, 0;
	@%p29 bra 	$L__BB0_7;
$L__BB0_24:
	setp.eq.s64 	%p30, %rd9, 0;
	@%p30 bra 	$L__BB0_45;
	and.b64  	%rd20, %rd31, 3;
	setp.lt.u64 	%p31, %rd9, 4;
	@%p31 bra 	$L__BB0_35;
	add.s64 	%rd21, %rd8, %rd71;
	setp.lt.s64 	%p32, %rd21, 0;
	setp.ge.s64 	%p33, %rd21, %rd34;
	shl.b64 	%rd54, %rd21, 2;
	add.s64 	%rd22, %rd1, %rd54;
	or.pred  	%p34, %p32, %p33;
	@%p34 bra 	$L__BB0_28;
	ld.global.f32 	%f51, [%rd22];
	add.f32 	%f62, %f62, %f51;
$L__BB0_28:
	add.s64 	%rd55, %rd21, 1;
	setp.lt.s64 	%p35, %rd55, 0;
	setp.ge.s64 	%p36, %rd55, %rd34;
	or.pred  	%p37, %p35, %p36;
	@%p37 bra 	$L__BB0_30;
	ld.global.f32 	%f52, [%rd22+4];
	add.f32 	%f62, %f62, %f52;
$L__BB0_30:
	add.s64 	%rd56, %rd21, 2;
	setp.lt.s64 	%p38, %rd56, 0;
	setp.ge.s64 	%p39, %rd56, %rd34;
	or.pred  	%p40, %p38, %p39;
	@%p40 bra 	$L__BB0_32;
	ld.global.f32 	%f53, [%rd22+8];
	add.f32 	%f62, %f62, %f53;
$L__BB0_32:
	add.s64 	%rd57, %rd21, 3;
	setp.lt.s64 	%p41, %rd57, 0;
	setp.ge.s64 	%p42, %rd57, %rd34;
	or.pred  	%p43, %p41, %p42;
	@%p43 bra 	$L__BB0_34;
	ld.global.f32 	%f54, [%rd22+12];
	add.f32 	%f62, %f62, %f54;
$L__BB0_34:
	add.s64 	%rd71, %rd71, 4;
$L__BB0_35:
	setp.eq.s64 	%p44, %rd20, 0;
	@%p44 bra 	$L__BB0_45;
	setp.eq.s64 	%p45, %rd20, 1;
	@%p45 bra 	$L__BB0_42;
	add.s64 	%rd25, %rd8, %rd71;
	setp.lt.s64 	%p46, %rd25, 0;
	setp.ge.s64 	%p47, %rd25, %rd34;
	shl.b64 	%rd58, %rd25, 2;
	add.s64 	%rd26, %rd1, %rd58;
	or.pred  	%p48, %p46, %p47;
	@%p48 bra 	$L__BB0_39;
	ld.global.f32 	%f56, [%rd26];
	add.f32 	%f62, %f62, %f56;
$L__BB0_39:
	add.s64 	%rd59, %rd25, 1;
	setp.lt.s64 	%p49, %rd59, 0;
	setp.ge.s64 	%p50, %rd59, %rd34;
	or.pred  	%p51, %p49, %p50;
	@%p51 bra 	$L__BB0_41;
	ld.global.f32 	%f57, [%rd26+4];
	add.f32 	%f62, %f62, %f57;
$L__BB0_41:
	add.s64 	%rd71, %rd71, 2;
$L__BB0_42:
	and.b64  	%rd60, %rd31, 1;
	setp.eq.b64 	%p52, %rd60, 1;
	not.pred 	%p53, %p52;
	@%p53 bra 	$L__BB0_45;
	add.s64 	%rd29, %rd8, %rd71;
	setp.lt.s64 	%p54, %rd29, 0;
	setp.ge.s64 	%p55, %rd29, %rd34;
	or.pred  	%p56, %p54, %p55;
	@%p56 bra 	$L__BB0_45;
	shl.b64 	%rd61, %rd29, 2;
	add.s64 	%rd62, %rd1, %rd61;
	ld.global.f32 	%f58, [%rd62];
	add.f32 	%f62, %f62, %f58;
$L__BB0_45:
	cvt.rn.f32.u64 	%f59, %rd31;
	div.rn.f32 	%f60, %f62, %f59;
	cvta.to.global.u64 	%rd63, %rd30;
	shl.b64 	%rd64, %rd6, 2;
	add.s64 	%rd65, %rd63, %rd64;
	st.global.f32 	[%rd65], %f60;
$L__BB0_46:
	ret;

}


// ===== COMPILED SASS (sm_100) =====

	.target	sm_100

	.elftype	@"ET_EXEC"


//--------------------- .note.nv.tkinfo           --------------------------
	.section	.note.nv.tkinfo,"",@"SHT_NOTE"
	.sectionflags	@"SHF_NOTE_NV_TKINFO"
	.tkinfo
        /*0018*/ 	.word	0x00000002
        /*0030*/ 	.string	""
        /*0030*/ 	.string	"ptxas"
        /*0030*/ 	.string	"Cuda compilation tools, release 13.0, V13.0.88"
        /*0030*/ 	.string	"Build cuda_13.0.r13.0/compiler.36424714_0"
        /*0030*/ 	.string	"-arch sm_100 -m 64 "



//--------------------- .note.nv.cuinfo           --------------------------
	.section	.note.nv.cuinfo,"",@"SHT_NOTE"
	.sectionflags	@"SHF_NOTE_NV_CUINFO"
        /*0018*/ 	.short	0x0002
        /*001a*/ 	.short	0x0064
        /*001c*/ 	.short	0x0082
	.zero		2


//--------------------- .nv.info                  --------------------------
	.section	.nv.info,"",@"SHT_CUDA_INFO"
	.align	4


	//----- nvinfo : EIATTR_REGCOUNT
	.align		4
        /*0000*/ 	.byte	0x04, 0x2f
        /*0002*/ 	.short	(.L_1 - .L_0)
	.align		4
.L_0:
        /*0004*/ 	.word	index@(_Z18avg_pool_1d_kernelPKfPfmmmm)
        /*0008*/ 	.word	0x00000017


	//----- nvinfo : EIATTR_FRAME_SIZE
	.align		4
.L_1:
        /*000c*/ 	.byte	0x04, 0x11
        /*000e*/ 	.short	(.L_3 - .L_2)
	.align		4
.L_2:
        /*0010*/ 	.word	index@($__internal_1_$__cuda_sm3x_div_rn_noftz_f32_slowpath)
        /*0014*/ 	.word	0x00000000


	//----- nvinfo : EIATTR_FRAME_SIZE
	.align		4
.L_3:
        /*0018*/ 	.byte	0x04, 0x11
        /*001a*/ 	.short	(.L_5 - .L_4)
	.align		4
.L_4:
        /*001c*/ 	.word	index@($__internal_0_$__cuda_sm20_div_u64)
        /*0020*/ 	.word	0x00000000


	//----- nvinfo : EIATTR_FRAME_SIZE
	.align		4
.L_5:
        /*0024*/ 	.byte	0x04, 0x11
        /*0026*/ 	.short	(.L_7 - .L_6)
	.align		4
.L_6:
        /*0028*/ 	.word	index@(_Z18avg_pool_1d_kernelPKfPfmmmm)
        /*002c*/ 	.word	0x00000000


	//----- nvinfo : EIATTR_MIN_STACK_SIZE
	.align		4
.L_7:
        /*0030*/ 	.byte	0x04, 0x12
        /*0032*/ 	.short	(.L_9 - .L_8)
	.align		4
.L_8:
        /*0034*/ 	.word	index@(_Z18avg_pool_1d_kernelPKfPfmmmm)
        /*0038*/ 	.word	0x00000000
.L_9:


//--------------------- .nv.compat                --------------------------
	.section	.nv.compat,"",@"SHT_CUDA_COMPAT_INFO"
	.align	4
        /*0000*/ 	.byte	0x02, 0x09, 0x00, 0x00, 0x02, 0x02, 0x01, 0x00, 0x02, 0x05, 0x05, 0x00, 0x03, 0x07, 0x01, 0x01
        /*0010*/ 	.byte	0x02, 0x03, 0x00, 0x00, 0x02, 0x06, 0x01, 0x00, 0x04, 0x0b, 0x08, 0x00, 0x01, 0x00, 0x00, 0x00
        /*0020*/ 	.byte	0x00, 0x00, 0x00, 0x00


//--------------------- .nv.info._Z18avg_pool_1d_kernelPKfPfmmmm --------------------------
	.section	.nv.info._Z18avg_pool_1d_kernelPKfPfmmmm,"",@"SHT_CUDA_INFO"
	.sectionflags	@""
	.align	4


	//----- nvinfo : EIATTR_CUDA_API_VERSION
	.align		4
        /*0000*/ 	.byte	0x04, 0x37
        /*0002*/ 	.short	(.L_11 - .L_10)
.L_10:
        /*0004*/ 	.word	0x00000082


	//----- nvinfo : EIATTR_KPARAM_INFO
	.align		4
.L_11:
        /*0008*/ 	.byte	0x04, 0x17
        /*000a*/ 	.short	(.L_13 - .L_12)
.L_12:
        /*000c*/ 	.word	0x00000000
        /*0010*/ 	.short	0x0005
        /*0012*/ 	.short	0x0028
        /*0014*/ 	.byte	0x00, 0xf0, 0x21, 0x00


	//----- nvinfo : EIATTR_KPARAM_INFO
	.align		4
.L_13:
        /*0018*/ 	.byte	0x04, 0x17
        /*001a*/ 	.short	(.L_15 - .L_14)
.L_14:
        /*001c*/ 	.word	0x00000000
        /*0020*/ 	.short	0x0004
        /*0022*/ 	.short	0x0020
        /*0024*/ 	.byte	0x00, 0xf0, 0x21, 0x00


	//----- nvinfo : EIATTR_KPARAM_INFO
	.align		4
.L_15:
        /*0028*/ 	.byte	0x04, 0x17
        /*002a*/ 	.short	(.L_17 - .L_16)
.L_16:
        /*002c*/ 	.word	0x00000000
        /*0030*/ 	.short	0x0003
        /*0032*/ 	.short	0x0018
        /*0034*/ 	.byte	0x00, 0xf0, 0x21, 0x00


	//----- nvinfo : EIATTR_KPARAM_INFO
	.align		4
.L_17:
        /*0038*/ 	.byte	0x04, 0x17
        /*003a*/ 	.short	(.L_19 - .L_18)
.L_18:
        /*003c*/ 	.word	0x00000000
        /*0040*/ 	.short	0x0002
        /*0042*/ 	.short	0x0010
        /*0044*/ 	.byte	0x00, 0xf0, 0x21, 0x00


	//----- nvinfo : EIATTR_KPARAM_INFO
	.align		4
.L_19:
        /*0048*/ 	.byte	0x04, 0x17
        /*004a*/ 	.short	(.L_21 - .L_20)
.L_20:
        /*004c*/ 	.word	0x00000000
        /*0050*/ 	.short	0x0001
        /*0052*/ 	.short	0x0008
        /*0054*/ 	.byte	0x00, 0xf5, 0x21, 0x00


	//----- nvinfo : EIATTR_KPARAM_INFO
	.align		4
.L_21:
        /*0058*/ 	.byte	0x04, 0x17
        /*005a*/ 	.short	(.L_23 - .L_22)
.L_22:
        /*005c*/ 	.word	0x00000000
        /*0060*/ 	.short	0x0000
        /*0062*/ 	.short	0x0000
        /*0064*/ 	.byte	0x00, 0xf5, 0x21, 0x00


	//----- nvinfo : EIATTR_SPARSE_MMA_MASK
	.align		4
.L_23:
        /*0068*/ 	.byte	0x03, 0x50
        /*006a*/ 	.short	0x0000


	//----- nvinfo : EIATTR_MAXREG_COUNT
	.align		4
        /*006c*/ 	.byte	0x03, 0x1b
        /*006e*/ 	.short	0x00ff


	//----- nvinfo : EIATTR_MERCURY_ISA_VERSION
	.align		4
        /*0070*/ 	.byte	0x03, 0x5f
        /*0072*/ 	.short	0x0101


	//----- nvinfo : EIATTR_VRC_CTA_INIT_COUNT
	.align		4
        /*0074*/ 	.byte	0x02, 0x4a
	.zero		1
	.zero		1


	//----- nvinfo : EIATTR_EXIT_INSTR_OFFSETS
	.align		4
        /*0078*/ 	.byte	0x04, 0x1c
        /*007a*/ 	.short	(.L_25 - .L_24)


	//   ....[0]....
.L_24:
        /*007c*/ 	.word	0x000002c0


	//   ....[1]....
        /*0080*/ 	.word	0x00000f90


	//----- nvinfo : EIATTR_CRS_STACK_SIZE
	.align		4
.L_25:
        /*0084*/ 	.byte	0x04, 0x1e
        /*0086*/ 	.short	(.L_27 - .L_26)
.L_26:
        /*0088*/ 	.word	0x00000000


	//----- nvinfo : EIATTR_CBANK_PARAM_SIZE
	.align		4
.L_27:
        /*008c*/ 	.byte	0x03, 0x19
        /*008e*/ 	.short	0x0030


	//----- nvinfo : EIATTR_PARAM_CBANK
	.align		4
        /*0090*/ 	.byte	0x04, 0x0a
        /*0092*/ 	.short	(.L_29 - .L_28)
	.align		4
.L_28:
        /*0094*/ 	.word	index@(.nv.constant0._Z18avg_pool_1d_kernelPKfPfmmmm)
        /*0098*/ 	.short	0x0380
        /*009a*/ 	.short	0x0030


	//----- nvinfo : EIATTR_SW_WAR
	.align		4
.L_29:
        /*009c*/ 	.byte	0x04, 0x36
        /*009e*/ 	.short	(.L_31 - .L_30)
.L_30:
        /*00a0*/ 	.word	0x00000008
.L_31:


//--------------------- .nv.callgraph             --------------------------
	.section	.nv.callgraph,"",@"SHT_CUDA_CALLGRAPH"
	.align	4
	.sectionentsize	8
	.align		4
        /*0000*/ 	.word	0x00000000
	.align		4
        /*0004*/ 	.word	0xffffffff
	.align		4
        /*0008*/ 	.word	0x00000000
	.align		4
        /*000c*/ 	.word	0xfffffffe
	.align		4
        /*0010*/ 	.word	0x00000000
	.align		4
        /*0014*/ 	.word	0xfffffffd
	.align		4
        /*0018*/ 	.word	0x00000000
	.align		4
        /*001c*/ 	.word	0xfffffffc


//--------------------- .text._Z18avg_pool_1d_kernelPKfPfmmmm --------------------------
	.section	.text._Z18avg_pool_1d_kernelPKfPfmmmm,"ax",@progbits
	.align	128
        .global         _Z18avg_pool_1d_kernelPKfPfmmmm
        .type           _Z18avg_pool_1d_kernelPKfPfmmmm,@function
        .size           _Z18avg_pool_1d_kernelPKfPfmmmm,(.L_x_23 - _Z18avg_pool_1d_kernelPKfPfmmmm)
        .other          _Z18avg_pool_1d_kernelPKfPfmmmm,@"STO_CUDA_ENTRY STV_DEFAULT"
_Z18avg_pool_1d_kernelPKfPfmmmm:
.text._Z18avg_pool_1d_kernelPKfPfmmmm:
[----:B------:R-:W-:Y:S01]  /*0000*/  LDC R1, c[0x0][0x37c] ;  /* 0x0000df00ff017b82 */ /* 0x000fe20000000800 */
[----:B------:R-:W0:Y:S01]  /*0010*/  LDCU.64 UR6, c[0x0][0x390] ;  /* 0x00007200ff0677ac */ /* 0x000e220008000a00 */
[----:B------:R-:W0:Y:S01]  /*0020*/  LDCU.128 UR8, c[0x0][0x3a0] ;  /* 0x00007400ff0877ac */ /* 0x000e220008000c00 */
[----:B------:R-:W1:Y:S01]  /*0030*/  LDCU UR4, c[0x0][0x39c] ;  /* 0x00007380ff0477ac */ /* 0x000e620008000800 */
[----:B0-----:R-:W-:Y:S02]  /*0040*/  ULEA UR5, UP0, UR8, -UR6, 0x1 ;  /* 0x8000000608057291 */ /* 0x001fe4000f8008ff */
[----:B------:R-:W-:Y:S02]  /*0050*/  USHF.L.U64.HI UR6, UR8, 0x1, UR9 ;  /* 0x0000000108067899 */ /* 0x000fe40008010209 */
[----:B------:R-:W-:-:S04]  /*0060*/  UIADD3 UR5, UP1, UPT, UR5, UR10, URZ ;  /* 0x0000000a05057290 */ /* 0x000fc8000ff3e0ff */
[----:B------:R-:W-:-:S04]  /*0070*/  UIADD3.X UR6, UPT, UPT, UR11, UR6, ~UR7, UP1, UP0 ;  /* 0x000000060b067290 */ /* 0x000fc80008fe0c07 */
[----:B-1----:R-:W-:-:S04]  /*0080*/  ULOP3.LUT UR4, UR6, UR4, URZ, 0xfc, !UPT ;  /* 0x0000000406047292 */ /* 0x002fc8000f8efcff */
[----:B------:R-:W-:-:S09]  /*0090*/  UISETP.NE.U32.AND UP0, UPT, UR4, URZ, UPT ;  /* 0x000000ff0400728c */ /* 0x000fd2000bf05070 */
[----:B------:R-:W-:Y:S05]  /*00a0*/  BRA.U UP0, `(.L_x_0) ;  /* 0x0000000100547547 */ /* 0x000fea000b800000 */
[----:B------:R-:W0:Y:S02]  /*00b0*/  LDC R4, c[0x0][0x398] ;  /* 0x0000e600ff047b82 */ /* 0x000e240000000800 */
[----:B0-----:R-:W0:Y:S01]  /*00c0*/  I2F.U32.RP R0, R4 ;  /* 0x0000000400007306 */ /* 0x001e220000209000 */
[----:B------:R-:W-:-:S07]  /*00d0*/  ISETP.NE.U32.AND P2, PT, R4, RZ, PT ;  /* 0x000000ff0400720c */ /* 0x000fce0003f45070 */
[----:B0-----:R-:W0:Y:S02]  /*00e0*/  MUFU.RCP R0, R0 ;  /* 0x0000000000007308 */ /* 0x001e240000001000 */
[----:B0-----:R-:W-:-:S06]  /*00f0*/  VIADD R2, R0, 0xffffffe ;  /* 0x0ffffffe00027836 */ /* 0x001fcc0000000000 */
[----:B------:R0:W1:Y:S02]  /*0100*/  F2I.FTZ.U32.TRUNC.NTZ R3, R2 ;  /* 0x0000000200037305 */ /* 0x000064000021f000 */
[----:B0-----:R-:W-:Y:S02]  /*0110*/  IMAD.MOV.U32 R2, RZ, RZ, RZ ;  /* 0x000000ffff027224 */ /* 0x001fe400078e00ff */
[----:B-1----:R-:W-:-:S04]  /*0120*/  IMAD.MOV R5, RZ, RZ, -R3 ;  /* 0x000000ffff057224 */ /* 0x002fc800078e0a03 */
[----:B------:R-:W-:-:S04]  /*0130*/  IMAD R5, R5, R4, RZ ;  /* 0x0000000405057224 */ /* 0x000fc800078e02ff */
[----:B------:R-:W-:-:S06]  /*0140*/  IMAD.HI.U32 R3, R3, R5, R2 ;  /* 0x0000000503037227 */ /* 0x000fcc00078e0002 */
[----:B------:R-:W-:-:S04]  /*0150*/  IMAD.HI.U32 R2, R3, UR5, RZ ;  /* 0x0000000503027c27 */ /* 0x000fc8000f8e00ff */
[----:B------:R-:W-:-:S04]  /*0160*/  IMAD.MOV R3, RZ, RZ, -R2 ;  /* 0x000000ffff037224 */ /* 0x000fc800078e0a02 */
[----:B------:R-:W-:-:S05]  /*0170*/  IMAD R3, R4, R3, UR5 ;  /* 0x0000000504037e24 */ /* 0x000fca000f8e0203 */
[----:B------:R-:W-:-:S13]  /*0180*/  ISETP.GE.U32.AND P0, PT, R3, R4, PT ;  /* 0x000000040300720c */ /* 0x000fda0003f06070 */
[----:B------:R-:W-:Y:S02]  /*0190*/  @P0 IMAD.IADD R3, R3, 0x1, -R4 ;  /* 0x0000000103030824 */ /* 0x000fe400078e0a04 */
[----:B------:R-:W-:-:S03]  /*01a0*/  @P0 VIADD R2, R2, 0x1 ;  /* 0x0000000102020836 */ /* 0x000fc60000000000 */
[----:B------:R-:W-:Y:S01]  /*01b0*/  ISETP.GE.U32.AND P1, PT, R3, R4, PT ;  /* 0x000000040300720c */ /* 0x000fe20003f26070 */
[----:B------:R-:W-:-:S12]  /*01c0*/  IMAD.MOV.U32 R3, RZ, RZ, RZ ;  /* 0x000000ffff037224 */ /* 0x000fd800078e00ff */
[----:B------:R-:W-:Y:S01]  /*01d0*/  @P1 VIADD R2, R2, 0x1 ;  /* 0x0000000102021836 */ /* 0x000fe20000000000 */
[----:B------:R-:W-:Y:S01]  /*01e0*/  @!P2 LOP3.LUT R2, RZ, R4, RZ, 0x33, !PT ;  /* 0x00000004ff02a212 */ /* 0x000fe200078e33ff */
[----:B------:R-:W-:Y:S06]  /*01f0*/  BRA `(.L_x_1) ;  /* 0x0000000000107947 */ /* 0x000fec0003800000 */
.L_x_0:
[----:B------:R-:W-:-:S07]  /*0200*/  MOV R0, 0x220 ;  /* 0x0000022000007802 */ /* 0x000fce0000000f00 */
[----:B------:R-:W-:Y:S05]  /*0210*/  CALL.REL.NOINC `($__internal_0_$__cuda_sm20_div_u64) ;  /* 0x0000000c00607944 */ /* 0x000fea0003c00000 */
[----:B------:R-:W-:Y:S02]  /*0220*/  IMAD.MOV.U32 R2, RZ, RZ, R4 ;  /* 0x000000ffff027224 */ /* 0x000fe400078e0004 */
[----:B------:R-:W-:-:S07]  /*0230*/  IMAD.MOV.U32 R3, RZ, RZ, R5 ;  /* 0x000000ffff037224 */ /* 0x000fce00078e0005 */
.L_x_1:
[----:B------:R-:W0:Y:S01]  /*0240*/  S2R R5, SR_TID.X ;  /* 0x0000000000057919 */ /* 0x000e220000002100 */
[----:B------:R-:W0:Y:S01]  /*0250*/  S2UR UR4, SR_CTAID.X ;  /* 0x00000000000479c3 */ /* 0x000e220000002500 */
[----:B------:R-:W-:-:S05]  /*0260*/  IADD3 R7, P0, PT, R2, 0x1, RZ ;  /* 0x0000000102077810 */ /* 0x000fca0007f1e0ff */
[----:B------:R-:W-:Y:S02]  /*0270*/  IMAD.X R3, RZ, RZ, R3, P0 ;  /* 0x000000ffff037224 */ /* 0x000fe400000e0603 */
[----:B------:R-:W0:Y:S02]  /*0280*/  LDC R0, c[0x0][0x360] ;  /* 0x0000d800ff007b82 */ /* 0x000e240000000800 */
[----:B0-----:R-:W-:-:S05]  /*0290*/  IMAD R2, R0, UR4, R5 ;  /* 0x0000000400027c24 */ /* 0x001fca000f8e0205 */
[----:B------:R-:W-:-:S04]  /*02a0*/  ISETP.GT.U32.AND P0, PT, R7, R2, PT ;  /* 0x000000020700720c */ /* 0x000fc80003f04070 */
[----:B------:R-:W-:-:S13]  /*02b0*/  ISETP.GT.U32.AND.EX P0, PT, R3, RZ, PT, P0 ;  /* 0x000000ff0300720c */ /* 0x000fda0003f04100 */
[----:B------:R-:W-:Y:S05]  /*02c0*/  @!P0 EXIT ;  /* 0x000000000000894d */ /* 0x000fea0003800000 */
[----:B------:R-:W0:Y:S01]  /*02d0*/  LDCU.64 UR8, c[0x0][0x390] ;  /* 0x00007200ff0877ac */ /* 0x000e220008000a00 */
[----:B------:R-:W-:Y:S01]  /*02e0*/  IMAD.MOV.U32 R3, RZ, RZ, RZ ;  /* 0x000000ffff037224 */ /* 0x000fe200078e00ff */
[----:B------:R-:W1:Y:S01]  /*02f0*/  LDCU.64 UR10, c[0x0][0x358] ;  /* 0x00006b00ff0a77ac */ /* 0x000e620008000a00 */
[----:B0-----:R-:W-:-:S04]  /*0300*/  UISETP.NE.U32.AND UP0, UPT, UR8, URZ, UPT ;  /* 0x000000ff0800728c */ /* 0x001fc8000bf05070 */
[----:B------:R-:W-:-:S09]  /*0310*/  UISETP.NE.AND.EX UP0, UPT, UR9, URZ, UPT, UP0 ;  /* 0x000000ff0900728c */ /* 0x000fd2000bf05300 */
[----:B-1----:R-:W-:Y:S05]  /*0320*/  BRA.U !UP0, `(.L_x_2) ;  /* 0x0000000908cc7547 */ /* 0x002fea000b800000 */
[----:B------:R-:W0:Y:S01]  /*0330*/  LDCU.64 UR4, c[0x0][0x398] ;  /* 0x00007300ff0477ac */ /* 0x000e220008000a00 */
[----:B------:R-:W-:Y:S01]  /*0340*/  IMAD.MOV.U32 R3, RZ, RZ, RZ ;  /* 0x000000ffff037224 */ /* 0x000fe200078e00ff */
[----:B------:R-:W1:Y:S01]  /*0350*/  LDCU.64 UR6, c[0x0][0x3a0] ;  /* 0x00007400ff0677ac */ /* 0x000e620008000a00 */
[----:B------:R-:W-:Y:S02]  /*0360*/  UISETP.GE.U32.AND UP0, UPT, UR8, 0x8, UPT ;  /* 0x000000080800788c */ /* 0x000fe4000bf06070 */
[----:B------:R-:W-:Y:S02]  /*0370*/  ULOP3.LUT UR12, UR8, 0x7, URZ, 0xc0, !UPT ;  /* 0x00000007080c7892 */ /* 0x000fe4000f8ec0ff */
[----:B------:R-:W-:Y:S02]  /*0380*/  UISETP.GE.U32.AND.EX UP0, UPT, UR9, URZ, UPT, UP0 ;  /* 0x000000ff0900728c */ /* 0x000fe4000bf06100 */
[----:B------:R-:W-:Y:S01]  /*0390*/  UISETP.NE.U32.AND UP1, UPT, UR12, URZ, UPT ;  /* 0x000000ff0c00728c */ /* 0x000fe2000bf25070 */
[----:B0-----:R-:W-:-:S03]  /*03a0*/  IMAD.WIDE.U32 R4, R2, UR4, RZ ;  /* 0x0000000402047c25 */ /* 0x001fc6000f8e00ff */
[----:B------:R-:W-:Y:S01]  /*03b0*/  UISETP.NE.AND.EX UP1, UPT, URZ, URZ, UPT, UP1 ;  /* 0x000000ffff00728c */ /* 0x000fe2000bf25310 */
[----:B------:R-:W-:Y:S01]  /*03c0*/  UMOV UR4, URZ ;  /* 0x000000ff00047c82 */ /* 0x000fe20008000000 */
[----:B------:R-:W-:Y:S01]  /*03d0*/  IMAD R7, R2, UR5, R5 ;  /* 0x0000000502077c24 */ /* 0x000fe2000f8e0205 */
[----:B-1----:R-:W-:Y:S01]  /*03e0*/  IADD3 R0, P0, PT, R4, -UR6, RZ ;  /* 0x8000000604007c10 */ /* 0x002fe2000ff1e0ff */
[----:B------:R-:W-:-:S03]  /*03f0*/  UMOV UR5, URZ ;  /* 0x000000ff00057c82 */ /* 0x000fc60008000000 */
[----:B------:R-:W-:Y:S01]  /*0400*/  IADD3.X R6, PT, PT, R7, ~UR7, RZ, P0, !PT ;  /* 0x8000000707067c10 */ /* 0x000fe200087fe4ff */
[----:B------:R-:W-:Y:S08]  /*0410*/  BRA.U !UP0, `(.L_x_3) ;  /* 0x0000000508407547 */ /* 0x000ff0000b800000 */
[----:B------:R-:W0:Y:S01]  /*0420*/  LDC.64 R8, c[0x0][0x380] ;  /* 0x0000e000ff087b82 */ /* 0x000e220000000a00 */
[----:B------:R-:W-:Y:S01]  /*0430*/  USHF.L.U32 UR4, UR6, 0x2, URZ ;  /* 0x0000000206047899 */ /* 0x000fe200080006ff */
[C---:B------:R-:W-:Y:S01]  /*0440*/  IMAD.SHL.U32 R3, R4.reuse, 0x4, RZ ;  /* 0x0000000404037824 */ /* 0x040fe200078e00ff */
[----:B------:R-:W1:Y:S01]  /*0450*/  LDCU UR5, c[0x0][0x394] ;  /* 0x00007280ff0577ac */ /* 0x000e620008000800 */
[----:B------:R-:W-:Y:S01]  /*0460*/  USHF.L.U64.HI UR6, UR6, 0x2, UR7 ;  /* 0x0000000206067899 */ /* 0x000fe20008010207 */
[----:B------:R-:W2:Y:S02]  /*0470*/  LDCU.64 UR14, c[0x0][0x3a8] ;  /* 0x00007500ff0e77ac */ /* 0x000ea40008000a00 */
[----:B-1----:R-:W-:Y:S01]  /*0480*/  UMOV UR7, UR5 ;  /* 0x0000000500077c82 */ /* 0x002fe20008000000 */
[----:B0-----:R-:W-:Y:S01]  /*0490*/  IADD3 R3, P1, P2, R3, -UR4, R8 ;  /* 0x8000000403037c10 */ /* 0x001fe2000fa3e008 */
[----:B------:R-:W-:Y:S01]  /*04a0*/  ULOP3.LUT UR4, UR8, 0xfffffff8, URZ, 0xc0, !UPT ;  /* 0xfffffff808047892 */ /* 0x000fe2000f8ec0ff */
[----:B------:R-:W-:-:S02]  /*04b0*/  SHF.L.U64.HI R8, R4, 0x2, R7 ;  /* 0x0000000204087819 */ /* 0x000fc40000010207 */
[----:B------:R-:W-:Y:S02]  /*04c0*/  IADD3 R7, P0, PT, R0, 0x3, RZ ;  /* 0x0000000300077810 */ /* 0x000fe40007f1e0ff */
[----:B------:R-:W-:Y:S01]  /*04d0*/  IADD3 R4, P3, PT, R3, 0x10, RZ ;  /* 0x0000001003047810 */ /* 0x000fe20007f7e0ff */
[----:B------:R-:W-:Y:S01]  /*04e0*/  IMAD.MOV.U32 R3, RZ, RZ, RZ ;  /* 0x000000ffff037224 */ /* 0x000fe200078e00ff */
[----:B------:R-:W-:Y:S01]  /*04f0*/  IADD3.X R5, PT, PT, R8, ~UR6, R9, P1, P2 ;  /* 0x8000000608057c10 */ /* 0x000fe20008fe4409 */
[----:B------:R-:W-:Y:S01]  /*0500*/  IMAD.X R13, RZ, RZ, R6, P0 ;  /* 0x000000ffff0d7224 */ /* 0x000fe200000e0606 */
[----:B------:R-:W-:-:S03]  /*0510*/  UMOV UR6, UR4 ;  /* 0x0000000400067c82 */ /* 0x000fc60008000000 */
[----:B--2---:R-:W-:-:S07]  /*0520*/  IMAD.X R5, RZ, RZ, R5, P3 ;  /* 0x000000ffff057224 */ /* 0x004fce00018e0605 */
.L_x_4:
[----:B------:R-:W-:-:S04]  /*0530*/  IADD3 R8, P0, PT, R7, -0x3, RZ ;  /* 0xfffffffd07087810 */ /* 0x000fc80007f1e0ff */
[----:B------:R-:W-:Y:S02]  /*0540*/  ISETP.GE.U32.AND P4, PT, R8, UR14, PT ;  /* 0x0000000e08007c0c */ /* 0x000fe4000bf86070 */
[----:B------:R-:W-:-:S04]  /*0550*/  IADD3.X R8, PT, PT, R13, -0x1, RZ, P0, !PT ;  /* 0xffffffff0d087810 */ /* 0x000fc800007fe4ff */
[----:B------:R-:W-:-:S04]  /*0560*/  ISETP.GE.AND.EX P4, PT, R8, UR15, PT, P4 ;  /* 0x0000000f08007c0c */ /* 0x000fc8000bf86340 */
[----:B------:R-:W-:-:S13]  /*0570*/  ISETP.LT.OR P4, PT, R8, RZ, P4 ;  /* 0x000000ff0800720c */ /* 0x000fda0002781670 */
[----:B------:R-:W2:Y:S01]  /*0580*/  @!P4 LDG.E R8, desc[UR10][R4.64+-0x10] ;  /* 0xfffff00a0408c981 */ /* 0x000ea2000c1e1900 */
[C---:B------:R-:W-:Y:S02]  /*0590*/  IADD3 R10, P0, PT, R7.reuse, -0x2, RZ ;  /* 0xfffffffe070a7810 */ /* 0x040fe40007f1e0ff */
[----:B------:R-:W-:Y:S02]  /*05a0*/  IADD3 R9, P3, PT, R7, -0x1, RZ ;  /* 0xffffffff07097810 */ /* 0x000fe40007f7e0ff */
[----:B------:R-:W-:Y:S02]  /*05b0*/  ISETP.GE.U32.AND P1, PT, R10, UR14, PT ;  /* 0x0000000e0a007c0c */ /* 0x000fe4000bf26070 */
[----:B------:R-:W-:Y:S02]  /*05c0*/  ISETP.GE.U32.AND P2, PT, R9, UR14, PT ;  /* 0x0000000e09007c0c */ /* 0x000fe4000bf46070 */
[C---:B------:R-:W-:Y:S02]  /*05d0*/  IADD3.X R12, PT, PT, R13.reuse, -0x1, RZ, P0, !PT ;  /* 0xffffffff0d0c7810 */ /* 0x040fe400007fe4ff */
[----:B------:R-:W-:-:S02]  /*05e0*/  IADD3.X R11, PT, PT, R13, -0x1, RZ, P3, !PT ;  /* 0xffffffff0d0b7810 */ /* 0x000fc40001ffe4ff */
[----:B------:R-:W-:Y:S02]  /*05f0*/  IADD3 R10, P6, PT, R7, 0x1, RZ ;  /* 0x00000001070a7810 */ /* 0x000fe40007fde0ff */
[C---:B------:R-:W-:Y:S02]  /*0600*/  ISETP.GE.AND.EX P1, PT, R12.reuse, UR15, PT, P1 ;  /* 0x0000000f0c007c0c */ /* 0x040fe4000bf26310 */
[----:B------:R-:W-:Y:S02]  /*0610*/  ISETP.GE.AND.EX P2, PT, R11, UR15, PT, P2 ;  /* 0x0000000f0b007c0c */ /* 0x000fe4000bf46320 */
[----:B------:R-:W-:Y:S02]  /*0620*/  IADD3 R9, P5, PT, R7, 0x2, RZ ;  /* 0x0000000207097810 */ /* 0x000fe40007fbe0ff */
[----:B------:R-:W-:Y:S02]  /*0630*/  ISETP.LT.OR P1, PT, R12, RZ, P1 ;  /* 0x000000ff0c00720c */ /* 0x000fe40000f21670 */
[----:B------:R-:W-:Y:S01]  /*0640*/  ISETP.LT.OR P2, PT, R11, RZ, P2 ;  /* 0x000000ff0b00720c */ /* 0x000fe20001741670 */
[--C-:B------:R-:W-:Y:S01]  /*0650*/  IMAD.X R11, RZ, RZ, R13.reuse, P6 ;  /* 0x000000ffff0b7224 */ /* 0x100fe200030e060d */
[----:B------:R-:W-:Y:S01]  /*0660*/  ISETP.GE.U32.AND P0, PT, R10, UR14, PT ;  /* 0x0000000e0a007c0c */ /* 0x000fe2000bf06070 */
[----:B------:R-:W-:Y:S01]  /*0670*/  IMAD.X R10, RZ, RZ, R13, P5 ;  /* 0x000000ffff0a7224 */ /* 0x000fe200028e060d */
[----:B------:R-:W-:-:S02]  /*0680*/  ISETP.GE.U32.AND P3, PT, R9, UR14, PT ;  /* 0x0000000e09007c0c */ /* 0x000fc4000bf66070 */
[----:B------:R-:W-:Y:S02]  /*0690*/  IADD3 R9, P5, PT, R7, 0x4, RZ ;  /* 0x0000000407097810 */ /* 0x000fe40007fbe0ff */
[----:B------:R-:W-:-:S04]  /*06a0*/  ISETP.GE.AND.EX P0, PT, R11, UR15, PT, P0 ;  /* 0x0000000f0b007c0c */ /* 0x000fc8000bf06300 */
[----:B------:R-:W-:Y:S01]  /*06b0*/  ISETP.LT.OR P0, PT, R11, RZ, P0 ;  /* 0x000000ff0b00720c */ /* 0x000fe20000701670 */
[----:B------:R-:W-:Y:S01]  /*06c0*/  IMAD.X R11, RZ, RZ, R13, P5 ;  /* 0x000000ffff0b7224 */ /* 0x000fe200028e060d */
[C---:B------:R-:W-:Y:S02]  /*06d0*/  ISETP.GE.AND.EX P5, PT, R10.reuse, UR15, PT, P3 ;  /* 0x0000000f0a007c0c */ /* 0x040fe4000bfa6330 */
[----:B------:R-:W-:Y:S02]  /*06e0*/  ISETP.GE.U32.AND P3, PT, R9, UR14, PT ;  /* 0x0000000e09007c0c */ /* 0x000fe4000bf66070 */
[----:B------:R-:W-:Y:S02]  /*06f0*/  ISETP.LT.OR P5, PT, R10, RZ, P5 ;  /* 0x000000ff0a00720c */ /* 0x000fe40002fa1670 */
[----:B------:R-:W3:Y:S01]  /*0700*/  @!P2 LDG.E R10, desc[UR10][R4.64+-0x8] ;  /* 0xfffff80a040aa981 */ /* 0x000ee2000c1e1900 */
[----:B------:R-:W-:-:S04]  /*0710*/  ISETP.GE.AND.EX P3, PT, R11, UR15, PT, P3 ;  /* 0x0000000f0b007c0c */ /* 0x000fc8000bf66330 */
[----:B------:R-:W-:Y:S01]  /*0720*/  ISETP.LT.OR P3, PT, R11, RZ, P3 ;  /* 0x000000ff0b00720c */ /* 0x000fe20001f61670 */
[----:B------:R-:W4:Y:S05]  /*0730*/  @!P0 LDG.E R14, desc[UR10][R4.64] ;  /* 0x0000000a040e8981 */ /* 0x000f2a000c1e1900 */
[----:B------:R-:W5:Y:S07]  /*0740*/  @!P5 LDG.E R16, desc[UR10][R4.64+0x4] ;  /* 0x0000040a0410d981 */ /* 0x000f6e000c1e1900 */
[----:B------:R-:W5:Y:S01]  /*0750*/  @!P3 LDG.E R20, desc[UR10][R4.64+0xc] ;  /* 0x00000c0a0414b981 */ /* 0x000f62000c1e1900 */
[----:B--2---:R-:W-:Y:S01]  /*0760*/  @!P4 FADD R3, R3, R8 ;  /* 0x000000080303c221 */ /* 0x004fe20000000000 */
[----:B------:R-:W-:-:S02]  /*0770*/  ISETP.GE.U32.AND P4, PT, R7, UR14, PT ;  /* 0x0000000e07007c0c */ /* 0x000fc4000bf86070 */
[----:B------:R-:W-:Y:S02]  /*0780*/  IADD3 R8, P6, PT, R7, 0x3, RZ ;  /* 0x0000000307087810 */ /* 0x000fe40007fde0ff */
[----:B------:R-:W-:-:S03]  /*0790*/  ISETP.GE.AND.EX P4, PT, R13, UR15, PT, P4 ;  /* 0x0000000f0d007c0c */ /* 0x000fc6000bf86340 */
[----:B------:R-:W-:Y:S01]  /*07a0*/  IMAD.X R12, RZ, RZ, R13, P6 ;  /* 0x000000ffff0c7224 */ /* 0x000fe200030e060d */
[----:B------:R-:W-:Y:S02]  /*07b0*/  ISETP.LT.OR P6, PT, R13, RZ, P4 ;  /* 0x000000ff0d00720c */ /* 0x000fe400027c1670 */
[----:B------:R-:W-:Y:S02]  /*07c0*/  ISETP.GE.U32.AND P4, PT, R8, UR14, PT ;  /* 0x0000000e08007c0c */ /* 0x000fe4000bf86070 */
[----:B------:R-:W2:Y:S02]  /*07d0*/  @!P1 LDG.E R8, desc[UR10][R4.64+-0xc] ;  /* 0xfffff40a04089981 */ /* 0x000ea4000c1e1900 */
[----:B------:R-:W-:-:S04]  /*07e0*/  ISETP.GE.AND.EX P4, PT, R12, UR15, PT, P4 ;  /* 0x0000000f0c007c0c */ /* 0x000fc8000bf86340 */
[----:B------:R-:W-:-:S03]  /*07f0*/  ISETP.LT.OR P4, PT, R12, RZ, P4 ;  /* 0x000000ff0c00720c */ /* 0x000fc60002781670 */
[----:B------:R-:W4:Y:S10]  /*0800*/  @!P6 LDG.E R12, desc[UR10][R4.64+-0x4] ;  /* 0xfffffc0a040ce981 */ /* 0x000f34000c1e1900 */
[----:B------:R0:W5:Y:S01]  /*0810*/  @!P4 LDG.E R18, desc[UR10][R4.64+0x8] ;  /* 0x0000080a0412c981 */ /* 0x000162000c1e1900 */
[----:B------:R-:W-:-:S04]  /*0820*/  UIADD3 UR6, UP0, UPT, UR6, -0x8, URZ ;  /* 0xfffffff806067890 */ /* 0x000fc8000ff1e0ff */
[----:B------:R-:W-:Y:S02]  /*0830*/  UIADD3.X UR7, UPT, UPT, UR7, -0x1, URZ, UP0, !UPT ;  /* 0xffffffff07077890 */ /* 0x000fe400087fe4ff */
[----:B------:R-:W-:-:S04]  /*0840*/  UISETP.NE.U32.AND UP0, UPT, UR6, URZ, UPT ;  /* 0x000000ff0600728c */ /* 0x000fc8000bf05070 */
[----:B------:R-:W-:Y:S01]  /*0850*/  UISETP.NE.AND.EX UP0, UPT, UR7, URZ, UPT, UP0 ;  /* 0x000000ff0700728c */ /* 0x000fe2000bf05300 */
[----:B--2---:R-:W-:-:S04]  /*0860*/  @!P1 FADD R3, R3, R8 ;  /* 0x0000000803039221 */ /* 0x004fc80000000000 */
[----:B---3--:R-:W-:-:S04]  /*0870*/  @!P2 FADD R3, R3, R10 ;  /* 0x0000000a0303a221 */ /* 0x008fc80000000000 */
[----:B----4-:R-:W-:-:S04]  /*0880*/  @!P6 FADD R3, R3, R12 ;  /* 0x0000000c0303e221 */ /* 0x010fc80000000000 */
[----:B------:R-:W-:Y:S01]  /*0890*/  @!P0 FADD R3, R3, R14 ;  /* 0x0000000e03038221 */ /* 0x000fe20000000000 */
[----:B------:R-:W-:-:S03]  /*08a0*/  IADD3 R7, P0, PT, R7, 0x8, RZ ;  /* 0x0000000807077810 */ /* 0x000fc60007f1e0ff */
[----:B-----5:R-:W-:Y:S01]  /*08b0*/  @!P5 FADD R3, R3, R16 ;  /* 0x000000100303d221 */ /* 0x020fe20000000000 */
[----:B0-----:R-:W-:-:S03]  /*08c0*/  IADD3 R4, P1, PT, R4, 0x20, RZ ;  /* 0x0000002004047810 */ /* 0x001fc60007f3e0ff */
[----:B------:R-:W-:Y:S01]  /*08d0*/  @!P4 FADD R3, R3, R18 ;  /* 0x000000120303c221 */ /* 0x000fe20000000000 */
[----:B------:R-:W-:Y:S02]  /*08e0*/  IMAD.X R13, RZ, RZ, R13, P0 ;  /* 0x000000ffff0d7224 */ /* 0x000fe400000e060d */
[----:B------:R-:W-:Y:S02]  /*08f0*/  IMAD.X R5, RZ, RZ, R5, P1 ;  /* 0x000000ffff057224 */ /* 0x000fe400008e0605 */
[----:B------:R-:W-:Y:S01]  /*0900*/  @!P3 FADD R3, R3, R20 ;  /* 0x000000140303b221 */ /* 0x000fe20000000000 */
[----:B------:R-:W-:Y:S06]  /*0910*/  BRA.U UP0, `(.L_x_4) ;  /* 0xfffffffd00047547 */ /* 0x000fec000b83ffff */
.L_x_3:
[----:B------:R-:W-:Y:S05]  /*0920*/  BRA.U !UP1, `(.L_x_2) ;  /* 0x00000005094c7547 */ /* 0x000fea000b800000 */
[----:B------:R-:W0:Y:S01]  /*0930*/  LDCU UR6, c[0x0][0x390] ;  /* 0x00007200ff0677ac */ /* 0x000e220008000800 */
[----:B------:R-:W-:-:S04]  /*0940*/  UISETP.GE.U32.AND UP1, UPT, UR12, 0x4, UPT ;  /* 0x000000040c00788c */ /* 0x000fc8000bf26070 */
[----:B------:R-:W-:Y:S02]  /*0950*/  UISETP.GE.U32.AND.EX UP1, UPT, URZ, URZ, UPT, UP1 ;  /* 0x000000ffff00728c */ /* 0x000fe4000bf26110 */
[----:B0-----:R-:W-:-:S04]  /*0960*/  ULOP3.LUT UR7, UR6, 0x3, URZ, 0xc0, !UPT ;  /* 0x0000000306077892 */ /* 0x001fc8000f8ec0ff */
[----:B------:R-:W-:-:S04]  /*0970*/  UISETP.NE.U32.AND UP0, UPT, UR7, URZ, UPT ;  /* 0x000000ff0700728c */ /* 0x000fc8000bf05070 */
[----:B------:R-:W-:Y:S01]  /*0980*/  UISETP.NE.AND.EX UP0, UPT, URZ, URZ, UPT, UP0 ;  /* 0x000000ffff00728c */ /* 0x000fe2000bf05300 */
[----:B------:R-:W-:Y:S10]  /*0990*/  BRA.U !UP1, `(.L_x_5) ;  /* 0x0000000109887547 */ /* 0x000ff4000b800000 */
[----:B------:R-:W0:Y:S01]  /*09a0*/  LDCU.64 UR8, c[0x0][0x3a8] ;  /* 0x00007500ff0877ac */ /* 0x000e220008000a00 */
[----:B------:R-:W-:Y:S01]  /*09b0*/  IADD3 R5, P0, PT, R0, UR4, RZ ;  /* 0x0000000400057c10 */ /* 0x000fe2000ff1e0ff */
[----:B------:R-:W1:Y:S03]  /*09c0*/  LDCU.64 UR12, c[0x0][0x380] ;  /* 0x00007000ff0c77ac */ /* 0x000e660008000a00 */
[C---:B------:R-:W-:Y:S02]  /*09d0*/  IADD3 R4, P2, PT, R5.reuse, 0x1, RZ ;  /* 0x0000000105047810 */ /* 0x040fe40007f5e0ff */
[----:B------:R-:W-:Y:S02]  /*09e0*/  IADD3.X R8, PT, PT, R6, UR5, RZ, P0, !PT ;  /* 0x0000000506087c10 */ /* 0x000fe400087fe4ff */
[----:B------:R-:W-:-:S03]  /*09f0*/  IADD3 R7, P5, PT, R5, 0x2, RZ ;  /* 0x0000000205077810 */ /* 0x000fc60007fbe0ff */
[--C-:B------:R-:W-:Y:S02]  /*0a00*/  IMAD.X R10, RZ, RZ, R8.reuse, P2 ;  /* 0x000000ffff0a7224 */ /* 0x100fe400010e0608 */
[----:B------:R-:W-:Y:S01]  /*0a10*/  IMAD.X R9, RZ, RZ, R8, P5 ;  /* 0x000000ffff097224 */ /* 0x000fe200028e0608 */
[C---:B0-----:R-:W-:Y:S02]  /*0a20*/  ISETP.GE.U32.AND P0, PT, R5.reuse, UR8, PT ;  /* 0x0000000805007c0c */ /* 0x041fe4000bf06070 */
[----:B------:R-:W-:Y:S02]  /*0a30*/  ISETP.GE.U32.AND P1, PT, R4, UR8, PT ;  /* 0x0000000804007c0c */ /* 0x000fe4000bf26070 */
[----:B------:R-:W-:Y:S02]  /*0a40*/  ISETP.GE.AND.EX P0, PT, R8, UR9, PT, P0 ;  /* 0x0000000908007c0c */ /* 0x000fe4000bf06300 */
[----:B------:R-:W-:Y:S02]  /*0a50*/  IADD3 R4, P4, PT, R5, 0x3, RZ ;  /* 0x0000000305047810 */ /* 0x000fe40007f9e0ff */
[----:B------:R-:W-:-:S02]  /*0a60*/  ISETP.GE.U32.AND P3, PT, R7, UR8, PT ;  /* 0x0000000807007c0c */ /* 0x000fc4000bf66070 */
[----:B------:R-:W-:Y:S01]  /*0a70*/  ISETP.GE.AND.EX P1, PT, R10, UR9, PT, P1 ;  /* 0x000000090a007c0c */ /* 0x000fe2000bf26310 */
[----:B------:R-:W-:Y:S01]  /*0a80*/  IMAD.X R7, RZ, RZ, R8, P4 ;  /* 0x000000ffff077224 */ /* 0x000fe200020e0608 */
[----:B------:R-:W-:Y:S02]  /*0a90*/  ISETP.LT.OR P0, PT, R8, RZ, P0 ;  /* 0x000000ff0800720c */ /* 0x000fe40000701670 */
[----:B------:R-:W-:Y:S02]  /*0aa0*/  ISETP.GE.U32.AND P2, PT, R4, UR8, PT ;  /* 0x0000000804007c0c */ /* 0x000fe4000bf46070 */
[----:B------:R-:W-:Y:S02]  /*0ab0*/  ISETP.LT.OR P1, PT, R10, RZ, P1 ;  /* 0x000000ff0a00720c */ /* 0x000fe40000f21670 */
[----:B-1----:R-:W-:Y:S02]  /*0ac0*/  LEA R4, P5, R5, UR12, 0x2 ;  /* 0x0000000c05047c11 */ /* 0x002fe4000f8a10ff */
[----:B------:R-:W-:-:S02]  /*0ad0*/  ISETP.GE.AND.EX P3, PT, R9, UR9, PT, P3 ;  /* 0x0000000909007c0c */ /* 0x000fc4000bf66330 */
[----:B------:R-:W-:Y:S02]  /*0ae0*/  LEA.HI.X R5, R5, UR13, R8, 0x2, P5 ;  /* 0x0000000d05057c11 */ /* 0x000fe4000a8f1408 */
[----:B------:R-:W-:Y:S02]  /*0af0*/  ISETP.GE.AND.EX P2, PT, R7, UR9, PT, P2 ;  /* 0x0000000907007c0c */ /* 0x000fe4000bf46320 */
[----:B------:R-:W-:Y:S01]  /*0b00*/  ISETP.LT.OR P3, PT, R9, RZ, P3 ;  /* 0x000000ff0900720c */ /* 0x000fe20001f61670 */
[----:B------:R-:W2:Y:S01]  /*0b10*/  @!P0 LDG.E R8, desc[UR10][R4.64] ;  /* 0x0000000a04088981 */ /* 0x000ea2000c1e1900 */
[----:B------:R-:W-:-:S03]  /*0b20*/  ISETP.LT.OR P2, PT, R7, RZ, P2 ;  /* 0x000000ff0700720c */ /* 0x000fc60001741670 */
[----:B------:R-:W3:Y:S08]  /*0b30*/  @!P1 LDG.E R10, desc[UR10][R4.64+0x4] ;  /* 0x0000040a040a9981 */ /* 0x000ef0000c1e1900 */
[----:B------:R-:W4:Y:S04]  /*0b40*/  @!P3 LDG.E R12, desc[UR10][R4.64+0x8] ;  /* 0x0000080a040cb981 */ /* 0x000f28000c1e1900 */
[----:B------:R-:W5:Y:S01]  /*0b50*/  @!P2 LDG.E R14, desc[UR10][R4.64+0xc] ;  /* 0x00000c0a040ea981 */ /* 0x000f62000c1e1900 */
[----:B------:R-:W-:-:S04]  /*0b60*/  UIADD3 UR4, UP1, UPT, UR4, 0x4, URZ ;  /* 0x0000000404047890 */ /* 0x000fc8000ff3e0ff */
[----:B------:R-:W-:Y:S01]  /*0b70*/  UIADD3.X UR5, UPT, UPT, URZ, UR5, URZ, UP1, !UPT ;  /* 0x00000005ff057290 */ /* 0x000fe20008ffe4ff */
[----:B--2---:R-:W-:-:S04]  /*0b80*/  @!P0 FADD R3, R3, R8 ;  /* 0x0000000803038221 */ /* 0x004fc80000000000 */
[----:B---3--:R-:W-:-:S04]  /*0b90*/  @!P1 FADD R3, R3, R10 ;  /* 0x0000000a03039221 */ /* 0x008fc80000000000 */
[----:B----4-:R-:W-:-:S04]  /*0ba0*/  @!P3 FADD R3, R3, R12 ;  /* 0x0000000c0303b221 */ /* 0x010fc80000000000 */
[----:B-----5:R-:W-:-:S07]  /*0bb0*/  @!P2 FADD R3, R3, R14 ;  /* 0x0000000e0303a221 */ /* 0x020fce0000000000 */
.L_x_5:
[----:B------:R-:W-:Y:S05]  /*0bc0*/  BRA.U !UP0, `(.L_x_2) ;  /* 0x0000000108a47547 */ /* 0x000fea000b800000 */
[----:B------:R-:W-:Y:S02]  /*0bd0*/  UISETP.NE.U32.AND UP1, UPT, UR7, 0x1, UPT ;  /* 0x000000010700788c */ /* 0x000fe4000bf25070 */
[----:B------:R-:W-:Y:S02]  /*0be0*/  ULOP3.LUT UR6, UR6, 0x1, URZ, 0xc0, !UPT ;  /* 0x0000000106067892 */ /* 0x000fe4000f8ec0ff */
[----:B------:R-:W-:Y:S02]  /*0bf0*/  UISETP.NE.AND.EX UP1, UPT, URZ, URZ, UPT, UP1 ;  /* 0x000000ffff00728c */ /* 0x000fe4000bf25310 */
[----:B------:R-:W-:-:S04]  /*0c00*/  UISETP.NE.U32.AND UP0, UPT, UR6, 0x1, UPT ;  /* 0x000000010600788c */ /* 0x000fc8000bf05070 */
[----:B------:R-:W-:-:S03]  /*0c10*/  UISETP.NE.U32.AND.EX UP0, UPT, URZ, URZ, UPT, UP0 ;  /* 0x000000ffff00728c */ /* 0x000fc6000bf05100 */
[----:B------:R-:W-:Y:S08]  /*0c20*/  BRA.U !UP1, `(.L_x_6) ;  /* 0x0000000109507547 */ /* 0x000ff0000b800000 */
[----:B------:R-:W0:Y:S01]  /*0c30*/  LDCU.64 UR6, c[0x0][0x3a8] ;  /* 0x00007500ff0677ac */ /* 0x000e220008000a00 */
[----:B------:R-:W-:Y:S01]  /*0c40*/  IADD3 R5, P0, PT, R0, UR4, RZ ;  /* 0x0000000400057c10 */ /* 0x000fe2000ff1e0ff */
[----:B------:R-:W1:Y:S03]  /*0c50*/  LDCU.64 UR8, c[0x0][0x380] ;  /* 0x00007000ff0877ac */ /* 0x000e660008000a00 */
[----:B------:R-:W-:Y:S02]  /*0c60*/  IADD3 R4, P2, PT, R5, 0x1, RZ ;  /* 0x0000000105047810 */ /* 0x000fe40007f5e0ff */
[----:B------:R-:W-:-:S05]  /*0c70*/  IADD3.X R8, PT, PT, R6, UR5, RZ, P0, !PT ;  /* 0x0000000506087c10 */ /* 0x000fca00087fe4ff */
[----:B------:R-:W-:Y:S01]  /*0c80*/  IMAD.X R7, RZ, RZ, R8, P2 ;  /* 0x000000ffff077224 */ /* 0x000fe200010e0608 */
[----:B0-----:R-:W-:Y:S02]  /*0c90*/  ISETP.GE.U32.AND P0, PT, R5, UR6, PT ;  /* 0x0000000605007c0c */ /* 0x001fe4000bf06070 */
[----:B------:R-:W-:Y:S02]  /*0ca0*/  ISETP.GE.U32.AND P1, PT, R4, UR6, PT ;  /* 0x0000000604007c0c */ /* 0x000fe4000bf26070 */
[C---:B------:R-:W-:Y:S02]  /*0cb0*/  ISETP.GE.AND.EX P0, PT, R8.reuse, UR7, PT, P0 ;  /* 0x0000000708007c0c */ /* 0x040fe4000bf06300 */
[----:B------:R-:W-:Y:S02]  /*0cc0*/  ISETP.GE.AND.EX P1, PT, R7, UR7, PT, P1 ;  /* 0x0000000707007c0c */ /* 0x000fe4000bf26310 */
[----:B------:R-:W-:Y:S02]  /*0cd0*/  ISETP.LT.OR P0, PT, R8, RZ, P0 ;  /* 0x000000ff0800720c */ /* 0x000fe40000701670 */
[----:B-1----:R-:W-:-:S02]  /*0ce0*/  LEA R4, P2, R5, UR8, 0x2 ;  /* 0x0000000805047c11 */ /* 0x002fc4000f8410ff */
[----:B------:R-:W-:Y:S02]  /*0cf0*/  ISETP.LT.OR P1, PT, R7, RZ, P1 ;  /* 0x000000ff0700720c */ /* 0x000fe40000f21670 */
[----:B------:R-:W-:-:S07]  /*0d00*/  LEA.HI.X R5, R5, UR9, R8, 0x2, P2 ;  /* 0x0000000905057c11 */ /* 0x000fce00090f1408 */
[----:B------:R-:W2:Y:S04]  /*0d10*/  @!P0 LDG.E R8, desc[UR10][R4.64] ;  /* 0x0000000a04088981 */ /* 0x000ea8000c1e1900 */
[----:B------:R-:W3:Y:S01]  /*0d20*/  @!P1 LDG.E R10, desc[UR10][R4.64+0x4] ;  /* 0x0000040a040a9981 */ /* 0x000ee2000c1e1900 */
[----:B------:R-:W-:-:S04]  /*0d30*/  UIADD3 UR4, UP1, UPT, UR4, 0x2, URZ ;  /* 0x0000000204047890 */ /* 0x000fc8000ff3e0ff */
[----:B------:R-:W-:Y:S01]  /*0d40*/  UIADD3.X UR5, UPT, UPT, URZ, UR5, URZ, UP1, !UPT ;  /* 0x00000005ff057290 */ /* 0x000fe20008ffe4ff */
[----:B--2---:R-:W-:-:S04]  /*0d50*/  @!P0 FADD R3, R3, R8 ;  /* 0x0000000803038221 */ /* 0x004fc80000000000 */
[----:B---3--:R-:W-:-:S07]  /*0d60*/  @!P1 FADD R3, R3, R10 ;  /* 0x0000000a03039221 */ /* 0x008fce0000000000 */
.L_x_6:
[----:B------:R-:W-:Y:S05]  /*0d70*/  BRA.U UP0, `(.L_x_2) ;  /* 0x0000000100387547 */ /* 0x000fea000b800000 */
[----:B------:R-:W0:Y:S01]  /*0d80*/  LDCU.64 UR6, c[0x0][0x3a8] ;  /* 0x00007500ff0677ac */ /* 0x000e220008000a00 */
[----:B------:R-:W-:Y:S01]  /*0d90*/  IADD3 R0, P0, PT, R0, UR4, RZ ;  /* 0x0000000400007c10 */ /* 0x000fe2000ff1e0ff */
[----:B------:R-:W-:Y:S03]  /*0da0*/  BSSY.RECONVERGENT B0, `(.L_x_2) ;  /* 0x000000b000007945 */ /* 0x000fe60003800200 */
[----:B------:R-:W-:Y:S02]  /*0db0*/  IADD3.X R5, PT, PT, R6, UR5, RZ, P0, !PT ;  /* 0x0000000506057c10 */ /* 0x000fe400087fe4ff */
[----:B0-----:R-:W-:-:S04]  /*0dc0*/  ISETP.GE.U32.AND P0, PT, R0, UR6, PT ;  /* 0x0000000600007c0c */ /* 0x001fc8000bf06070 */
[----:B------:R-:W-:-:S04]  /*0dd0*/  ISETP.GE.AND.EX P0, PT, R5, UR7, PT, P0 ;  /* 0x0000000705007c0c */ /* 0x000fc8000bf06300 */
[----:B------:R-:W-:-:S13]  /*0de0*/  ISETP.LT.OR P0, PT, R5, RZ, P0 ;  /* 0x000000ff0500720c */ /* 0x000fda0000701670 */
[----:B------:R-:W-:Y:S05]  /*0df0*/  @P0 BRA `(.L_x_7) ;  /* 0x0000000000140947 */ /* 0x000fea0003800000 */
[----:B------:R-:W0:Y:S02]  /*0e00*/  LDCU.64 UR4, c[0x0][0x380] ;  /* 0x00007000ff0477ac */ /* 0x000e240008000a00 */
[----:B0-----:R-:W-:-:S04]  /*0e10*/  LEA R4, P0, R0, UR4, 0x2 ;  /* 0x0000000400047c11 */ /* 0x001fc8000f8010ff */
[----:B------:R-:W-:-:S05]  /*0e20*/  LEA.HI.X R5, R0, UR5, R5, 0x2, P0 ;  /* 0x0000000500057c11 */ /* 0x000fca00080f1405 */
[----:B------:R-:W2:Y:S02]  /*0e30*/  LDG.E R4, desc[UR10][R4.64] ;  /* 0x0000000a04047981 */ /* 0x000ea4000c1e1900 */
[----:B--2---:R-:W-:-:S07]  /*0e40*/  FADD R3, R3, R4 ;  /* 0x0000000403037221 */ /* 0x004fce0000000000 */
.L_x_7:
[----:B------:R-:W-:Y:S05]  /*0e50*/  BSYNC.RECONVERGENT B0 ;  /* 0x0000000000007941 */ /* 0x000fea0003800200 */
.L_x_2:
[----:B------:R-:W0:Y:S01]  /*0e60*/  LDCU.64 UR4, c[0x0][0x390] ;  /* 0x00007200ff0477ac */ /* 0x000e220008000a00 */
[----:B------:R-:W-:Y:S01]  /*0e70*/  BSSY.RECONVERGENT B0, `(.L_x_8) ;  /* 0x000000d000007945 */ /* 0x000fe20003800200 */
[----:B0-----:R-:W0:Y:S08]  /*0e80*/  I2F.U64 R6, UR4 ;  /* 0x0000000400067d12 */ /* 0x001e300008301000 */
[----:B0-----:R-:W0:Y:S08]  /*0e90*/  MUFU.RCP R5, R6 ;  /* 0x0000000600057308 */ /* 0x001e300000001000 */
[----:B------:R-:W1:Y:S01]  /*0ea0*/  FCHK P0, R3, R6 ;  /* 0x0000000603007302 */ /* 0x000e620000000000 */
[----:B0-----:R-:W-:-:S04]  /*0eb0*/  FFMA R0, -R6, R5, 1 ;  /* 0x3f80000006007423 */ /* 0x001fc80000000105 */
[----:B------:R-:W-:-:S04]  /*0ec0*/  FFMA R0, R5, R0, R5 ;  /* 0x0000000005007223 */ /* 0x000fc80000000005 */
[----:B------:R-:W-:-:S04]  /*0ed0*/  FFMA R5, R0, R3, RZ ;  /* 0x0000000300057223 */ /* 0x000fc800000000ff */
[----:B------:R-:W-:-:S04]  /*0ee0*/  FFMA R4, -R6, R5, R3 ;  /* 0x0000000506047223 */ /* 0x000fc80000000103 */
[----:B------:R-:W-:Y:S01]  /*0ef0*/  FFMA R7, R0, R4, R5 ;  /* 0x0000000400077223 */ /* 0x000fe20000000005 */
[----:B-1----:R-:W-:Y:S06]  /*0f00*/  @!P0 BRA `(.L_x_9) ;  /* 0x00000000000c8947 */ /* 0x002fec0003800000 */
[----:B------:R-:W-:-:S07]  /*0f10*/  MOV R4, 0xf30 ;  /* 0x00000f3000047802 */ /* 0x000fce0000000f00 */
[----:B------:R-:W-:Y:S05]  /*0f20*/  CALL.REL.NOINC `($__internal_1_$__cuda_sm3x_div_rn_noftz_f32_slowpath) ;  /* 0x0000000400347944 */ /* 0x000fea0003c00000 */
[----:B------:R-:W-:-:S07]  /*0f30*/  IMAD.MOV.U32 R7, RZ, RZ, R0 ;  /* 0x000000ffff077224 */ /* 0x000fce00078e0000 */
.L_x_9:
[----:B------:R-:W-:Y:S05]  /*0f40*/  BSYNC.RECONVERGENT B0 ;  /* 0x0000000000007941 */ /* 0x000fea0003800200 */
.L_x_8:
[----:B------:R-:W0:Y:S02]  /*0f50*/  LDCU.64 UR4, c[0x0][0x388] ;  /* 0x00007100ff0477ac */ /* 0x000e240008000a00 */
[----:B0-----:R-:W-:-:S04]  /*0f60*/  LEA R4, P0, R2, UR4, 0x2 ;  /* 0x0000000402047c11 */ /* 0x001fc8000f8010ff */
[----:B------:R-:W-:-:S05]  /*0f70*/  LEA.HI.X R5, R2, UR5, RZ, 0x2, P0 ;  /* 0x0000000502057c11 */ /* 0x000fca00080f14ff */
[----:B------:R-:W-:Y:S01]  /*0f80*/  STG.E desc[UR10][R4.64], R7 ;  /* 0x0000000704007986 */ /* 0x000fe2000c10190a */
[----:B------:R-:W-:Y:S05]  /*0f90*/  EXIT ;  /* 0x000000000000794d */ /* 0x000fea0003800000 */
        .weak           $__internal_0_$__cuda_sm20_div_u64
        .type           $__internal_0_$__cuda_sm20_div_u64,@function
        .size           $__internal_0_$__cuda_sm20_div_u64,($__internal_1_$__cuda_sm3x_div_rn_noftz_f32_slowpath - $__internal_0_$__cuda_sm20_div_u64)
$__internal_0_$__cuda_sm20_div_u64:
[----:B------:R-:W0:Y:S01]  /*0fa0*/  LDCU.64 UR8, c[0x0][0x398] ;  /* 0x00007300ff0877ac */ /* 0x000e220008000a00 */
[----:B------:R-:W1:Y:S01]  /*0fb0*/  LDC.64 R2, c[0x0][0x398] ;  /* 0x0000e600ff027b82 */ /* 0x000e620000000a00 */
[----:B0-----:R-:W0:Y:S08]  /*0fc0*/  I2F.U64.RP R8, UR8 ;  /* 0x0000000800087d12 */ /* 0x001e300008309000 */
[----:B0-----:R-:W0:Y:S02]  /*0fd0*/  MUFU.RCP R8, R8 ;  /* 0x0000000800087308 */ /* 0x001e240000001000 */
[----:B0-----:R-:W-:-:S06]  /*0fe0*/  VIADD R4, R8, 0x1ffffffe ;  /* 0x1ffffffe08047836 */ /* 0x001fcc0000000000 */
[----:B------:R-:W1:Y:S02]  /*0ff0*/  F2I.U64.TRUNC R4, R4 ;  /* 0x0000000400047311 */ /* 0x000e64000020d800 */
[----:B-1----:R-:W-:-:S04]  /*1000*/  IMAD.WIDE.U32 R6, R4, R2, RZ ;  /* 0x0000000204067225 */ /* 0x002fc800078e00ff */
[----:B------:R-:W-:Y:S01]  /*1010*/  IMAD R7, R4, R3, R7 ;  /* 0x0000000304077224 */ /* 0x000fe200078e0207 */
[----:B------:R-:W-:-:S03]  /*1020*/  IADD3 R9, P0, PT, RZ, -R6, RZ ;  /* 0x80000006ff097210 */ /* 0x000fc60007f1e0ff */
[----:B------:R-:W-:Y:S02]  /*1030*/  IMAD R7, R5, R2, R7 ;  /* 0x0000000205077224 */ /* 0x000fe400078e0207 */
[----:B------:R-:W-:-:S04]  /*1040*/  IMAD.HI.U32 R6, R4, R9, RZ ;  /* 0x0000000904067227 */ /* 0x000fc800078e00ff */
[----:B------:R-:W-:Y:S02]  /*1050*/  IMAD.X R11, RZ, RZ, ~R7, P0 ;  /* 0x000000ffff0b7224 */ /* 0x000fe400000e0e07 */
[----:B------:R-:W-:Y:S02]  /*1060*/  IMAD.MOV.U32 R7, RZ, RZ, R4 ;  /* 0x000000ffff077224 */ /* 0x000fe400078e0004 */
[-C--:B------:R-:W-:Y:S02]  /*1070*/  IMAD R13, R5, R11.reuse, RZ ;  /* 0x0000000b050d7224 */ /* 0x080fe400078e02ff */
[----:B------:R-:W-:-:S04]  /*1080*/  IMAD.WIDE.U32 R6, P0, R4, R11, R6 ;  /* 0x0000000b04067225 */ /* 0x000fc80007800006 */
[----:B------:R-:W-:-:S04]  /*1090*/  IMAD.HI.U32 R11, R5, R11, RZ ;  /* 0x0000000b050b7227 */ /* 0x000fc800078e00ff */
[----:B------:R-:W-:-:S05]  /*10a0*/  IMAD.HI.U32 R6, P1, R5, R9, R6 ;  /* 0x0000000905067227 */ /* 0x000fca0007820006 */
[----:B------:R-:W-:Y:S01]  /*10b0*/  IADD3 R7, P2, PT, R13, R6, RZ ;  /* 0x000000060d077210 */ /* 0x000fe20007f5e0ff */
[----:B------:R-:W-:-:S04]  /*10c0*/  IMAD.X R6, R11, 0x1, R5, P0 ;  /* 0x000000010b067824 */ /* 0x000fc800000e0605 */
[----:B------:R-:W-:Y:S01]  /*10d0*/  IMAD.WIDE.U32 R4, R7, R2, RZ ;  /* 0x0000000207047225 */ /* 0x000fe200078e00ff */
[----:B------:R-:W-:-:S03]  /*10e0*/  IADD3.X R9, PT, PT, RZ, RZ, R6, P2, P1 ;  /* 0x000000ffff097210 */ /* 0x000fc600017e2406 */
[----:B------:R-:W-:Y:S01]  /*10f0*/  IMAD R5, R7, R3, R5 ;  /* 0x0000000307057224 */ /* 0x000fe200078e0205 */
[----:B------:R-:W-:-:S03]  /*1100*/  IADD3 R11, P0, PT, RZ, -R4, RZ ;  /* 0x80000004ff0b7210 */ /* 0x000fc60007f1e0ff */
[----:B------:R-:W-:Y:S02]  /*1110*/  IMAD R5, R9, R2, R5 ;  /* 0x0000000209057224 */ /* 0x000fe400078e0205 */
[----:B------:R-:W-:-:S04]  /*1120*/  IMAD.HI.U32 R6, R7, R11, RZ ;  /* 0x0000000b07067227 */ /* 0x000fc800078e00ff */
[----:B------:R-:W-:Y:S02]  /*1130*/  IMAD.X R4, RZ, RZ, ~R5, P0 ;  /* 0x000000ffff047224 */ /* 0x000fe400000e0e05 */
[----:B------:R-:W-:Y:S02]  /*1140*/  IMAD.MOV.U32 R5, RZ, RZ, RZ ;  /* 0x000000ffff057224 */ /* 0x000fe400078e00ff */
[----:B------:R-:W-:-:S04]  /*1150*/  IMAD.WIDE.U32 R6, P0, R7, R4, R6 ;  /* 0x0000000407067225 */ /* 0x000fc80007800006 */
[C---:B------:R-:W-:Y:S02]  /*1160*/  IMAD R8, R9.reuse, R4, RZ ;  /* 0x0000000409087224 */ /* 0x040fe400078e02ff */
[----:B------:R-:W-:-:S04]  /*1170*/  IMAD.HI.U32 R7, P1, R9, R11, R6 ;  /* 0x0000000b09077227 */ /* 0x000fc80007820006 */
[----:B------:R-:W-:Y:S01]  /*1180*/  IMAD.HI.U32 R4, R9, R4, RZ ;  /* 0x0000000409047227 */ /* 0x000fe200078e00ff */
[----:B------:R-:W-:-:S03]  /*1190*/  IADD3 R7, P2, PT, R8, R7, RZ ;  /* 0x0000000708077210 */ /* 0x000fc60007f5e0ff */
[----:B------:R-:W-:Y:S02]  /*11a0*/  IMAD.X R9, R4, 0x1, R9, P0 ;  /* 0x0000000104097824 */ /* 0x000fe400000e0609 */
[----:B------:R-:W-:-:S03]  /*11b0*/  IMAD.HI.U32 R4, R7, UR5, RZ ;  /* 0x0000000507047c27 */ /* 0x000fc6000f8e00ff */
[----:B------:R-:W-:Y:S01]  /*11c0*/  IADD3.X R9, PT, PT, RZ, RZ, R9, P2, P1 ;  /* 0x000000ffff097210 */ /* 0x000fe200017e2409 */
[----:B------:R-:W-:-:S04]  /*11d0*/  IMAD.WIDE.U32 R4, R7, UR6, R4 ;  /* 0x0000000607047c25 */ /* 0x000fc8000f8e0004 */
[C---:B------:R-:W-:Y:S02]  /*11e0*/  IMAD R7, R9.reuse, UR6, RZ ;  /* 0x0000000609077c24 */ /* 0x040fe4000f8e02ff */
[----:B------:R-:W-:-:S04]  /*11f0*/  IMAD.HI.U32 R4, P0, R9, UR5, R4 ;  /* 0x0000000509047c27 */ /* 0x000fc8000f800004 */
[----:B------:R-:W-:Y:S01]  /*1200*/  IMAD.HI.U32 R6, R9, UR6, RZ ;  /* 0x0000000609067c27 */ /* 0x000fe2000f8e00ff */
[----:B------:R-:W-:-:S03]  /*1210*/  IADD3 R7, P1, PT, R7, R4, RZ ;  /* 0x0000000407077210 */ /* 0x000fc60007f3e0ff */
[----:B------:R-:W-:Y:S02]  /*1220*/  IMAD.X R6, RZ, RZ, R6, P0 ;  /* 0x000000ffff067224 */ /* 0x000fe400000e0606 */
[----:B------:R-:W-:-:S04]  /*1230*/  IMAD.WIDE.U32 R4, R7, R2, RZ ;  /* 0x0000000207047225 */ /* 0x000fc800078e00ff */
[----:B------:R-:W-:Y:S01]  /*1240*/  IMAD.X R9, RZ, RZ, R6, P1 ;  /* 0x000000ffff097224 */ /* 0x000fe200008e0606 */
[----:B------:R-:W-:Y:S01]  /*1250*/  IADD3 R11, P1, PT, -R4, UR5, RZ ;  /* 0x00000005040b7c10 */ /* 0x000fe2000ff3e1ff */
[C---:B------:R-:W-:Y:S01]  /*1260*/  IMAD R5, R7.reuse, R3, R5 ;  /* 0x0000000307057224 */ /* 0x040fe200078e0205 */
[----:B------:R-:W-:Y:S02]  /*1270*/  IADD3 R4, P2, PT, R7, 0x1, RZ ;  /* 0x0000000107047810 */ /* 0x000fe40007f5e0ff */
[-C--:B------:R-:W-:Y:S01]  /*1280*/  ISETP.GE.U32.AND P0, PT, R11, R2.reuse, PT ;  /* 0x000000020b00720c */ /* 0x080fe20003f06070 */
[----:B------:R-:W-:Y:S02]  /*1290*/  IMAD R5, R9, R2, R5 ;  /* 0x0000000209057224 */ /* 0x000fe400078e0205 */
[----:B------:R-:W-:-:S03]  /*12a0*/  IMAD.X R6, RZ, RZ, R9, P2 ;  /* 0x000000ffff067224 */ /* 0x000fc600010e0609 */
[----:B------:R-:W-:Y:S02]  /*12b0*/  IADD3.X R10, PT, PT, ~R5, UR6, RZ, P1, !PT ;  /* 0x00000006050a7c10 */ /* 0x000fe40008ffe5ff */
[----:B------:R-:W-:Y:S02]  /*12c0*/  IADD3 R5, P1, PT, R11, -R2, RZ ;  /* 0x800000020b057210 */ /* 0x000fe40007f3e0ff */
[----:B------:R-:W-:-:S03]  /*12d0*/  ISETP.GE.U32.AND.EX P0, PT, R10, R3, PT, P0 ;  /* 0x000000030a00720c */ /* 0x000fc60003f06100 */
[----:B------:R-:W-:Y:S01]  /*12e0*/  IMAD.X R8, R10, 0x1, ~R3, P1 ;  /* 0x000000010a087824 */ /* 0x000fe200008e0e03 */
[----:B------:R-:W-:Y:S02]  /*12f0*/  SEL R7, R4, R7, P0 ;  /* 0x0000000704077207 */ /* 0x000fe40000000000 */
[----:B------:R-:W-:Y:S02]  /*1300*/  SEL R5, R5, R11, P0 ;  /* 0x0000000b05057207 */ /* 0x000fe40000000000 */
[----:B------:R-:W-:Y:S02]  /*1310*/  SEL R6, R6, R9, P0 ;  /* 0x0000000906067207 */ /* 0x000fe40000000000 */
[----:B------:R-:W-:Y:S02]  /*1320*/  IADD3 R4, P2, PT, R7, 0x1, RZ ;  /* 0x0000000107047810 */ /* 0x000fe40007f5e0ff */
[----:B------:R-:W-:Y:S02]  /*1330*/  SEL R8, R8, R10, P0 ;  /* 0x0000000a08087207 */ /* 0x000fe40000000000 */
[----:B------:R-:W-:Y:S01]  /*1340*/  ISETP.GE.U32.AND P0, PT, R5, R2, PT ;  /* 0x000000020500720c */ /* 0x000fe20003f06070 */
[----:B------:R-:W-:Y:S01]  /*1350*/  IMAD.X R5, RZ, RZ, R6, P2 ;  /* 0x000000ffff057224 */ /* 0x000fe200010e0606 */
[----:B------:R-:W-:Y:S01]  /*1360*/  ISETP.NE.U32.AND P1, PT, R2, RZ, PT ;  /* 0x000000ff0200720c */ /* 0x000fe20003f25070 */
[----:B------:R-:W-:Y:S01]  /*1370*/  IMAD.MOV.U32 R2, RZ, RZ, R0 ;  /* 0x000000ffff027224 */ /* 0x000fe200078e0000 */
[----:B------:R-:W-:-:S02]  /*1380*/  ISETP.GE.U32.AND.EX P0, PT, R8, R3, PT, P0 ;  /* 0x000000030800720c */ /* 0x000fc40003f06100 */
[----:B------:R-:W-:Y:S01]  /*1390*/  ISETP.NE.AND.EX P1, PT, R3, RZ, PT, P1 ;  /* 0x000000ff0300720c */ /* 0x000fe20003f25310 */
[----:B------:R-:W-:Y:S01]  /*13a0*/  IMAD.MOV.U32 R3, RZ, RZ, 0x0 ;  /* 0x00000000ff037424 */ /* 0x000fe200078e00ff */
[----:B------:R-:W-:Y:S02]  /*13b0*/  SEL R4, R4, R7, P0 ;  /* 0x0000000704047207 */ /* 0x000fe40000000000 */
[----:B------:R-:W-:Y:S02]  /*13c0*/  SEL R5, R5, R6, P0 ;  /* 0x0000000605057207 */ /* 0x000fe40000000000 */
[----:B------:R-:W-:Y:S02]  /*13d0*/  SEL R4, R4, 0xffffffff, P1 ;  /* 0xffffffff04047807 */ /* 0x000fe40000800000 */
[----:B------:R-:W-:Y:S01]  /*13e0*/  SEL R5, R5, 0xffffffff, P1 ;  /* 0xffffffff05057807 */ /* 0x000fe20000800000 */
[----:B------:R-:W-:Y:S06]  /*13f0*/  RET.REL.NODEC R2 `(_Z18avg_pool_1d_kernelPKfPfmmmm) ;  /* 0xffffffec02007950 */ /* 0x000fec0003c3ffff */
        .weak           $__internal_1_$__cuda_sm3x_div_rn_noftz_f32_slowpath
        .type           $__internal_1_$__cuda_sm3x_div_rn_noftz_f32_slowpath,@function
        .size           $__internal_1_$__cuda_sm3x_div_rn_noftz_f32_slowpath,(.L_x_23 - $__internal_1_$__cuda_sm3x_div_rn_noftz_f32_slowpath)
$__internal_1_$__cuda_sm3x_div_rn_noftz_f32_slowpath:
[----:B------:R-:W-:Y:S01]  /*1400*/  SHF.R.U32.HI R5, RZ, 0x17, R6 ;  /* 0x00000017ff057819 */ /* 0x000fe20000011606 */
[----:B------:R-:W-:Y:S01]  /*1410*/  BSSY.RECONVERGENT B1, `(.L_x_10) ;  /* 0x0000063000017945 */ /* 0x000fe20003800200 */
[----:B------:R-:W-:Y:S02]  /*1420*/  SHF.R.U32.HI R0, RZ, 0x17, R3 ;  /* 0x00000017ff007819 */ /* 0x000fe40000011603 */
[----:B------:R-:W-:Y:S02]  /*1430*/  LOP3.LUT R5, R5, 0xff, RZ, 0xc0, !PT ;  /* 0x000000ff05057812 */ /* 0x000fe400078ec0ff */
[----:B------:R-:W-:-:S03]  /*1440*/  LOP3.LUT R10, R0, 0xff, RZ, 0xc0, !PT ;  /* 0x000000ff000a7812 */ /* 0x000fc600078ec0ff */
[----:B------:R-:W-:Y:S02]  /*1450*/  VIADD R8, R5, 0xffffffff ;  /* 0xffffffff05087836 */ /* 0x000fe40000000000 */
[----:B------:R-:W-:-:S03]  /*1460*/  VIADD R9, R10, 0xffffffff ;  /* 0xffffffff0a097836 */ /* 0x000fc60000000000 */
[----:B------:R-:W-:-:S04]  /*1470*/  ISETP.GT.U32.AND P0, PT, R8, 0xfd, PT ;  /* 0x000000fd0800780c */ /* 0x000fc80003f04070 */
[----:B------:R-:W-:-:S13]  /*1480*/  ISETP.GT.U32.OR P0, PT, R9, 0xfd, P0 ;  /* 0x000000fd0900780c */ /* 0x000fda0000704470 */
[----:B------:R-:W-:Y:S01]  /*1490*/  @!P0 IMAD.MOV.U32 R7, RZ, RZ, RZ ;  /* 0x000000ffff078224 */ /* 0x000fe200078e00ff */
[----:B------:R-:W-:Y:S06]  /*14a0*/  @!P0 BRA `(.L_x_11) ;  /* 0x0000000000608947 */ /* 0x000fec0003800000 */
[----:B------:R-:W-:Y:S01]  /*14b0*/  FSETP.GTU.FTZ.AND P0, PT, |R3|, +INF , PT ;  /* 0x7f8000000300780b */ /* 0x000fe20003f1c200 */
[----:B------:R-:W-:Y:S01]  /*14c0*/  IMAD.MOV.U32 R0, RZ, RZ, R6 ;  /* 0x000000ffff007224 */ /* 0x000fe200078e0006 */
[----:B------:R-:W-:-:S04]  /*14d0*/  FSETP.GTU.FTZ.AND P1, PT, |R6|, +INF , PT ;  /* 0x7f8000000600780b */ /* 0x000fc80003f3c200 */
[----:B------:R-:W-:-:S13]  /*14e0*/  PLOP3.LUT P0, PT, P0, P1, PT, 0xf8, 0x8f ;  /* 0x00000000008f781c */ /* 0x000fda0000703f70 */
[----:B------:R-:W-:Y:S05]  /*14f0*/  @P0 BRA `(.L_x_12) ;  /* 0x00000004004c0947 */ /* 0x000fea0003800000 */
[----:B------:R-:W-:-:S13]  /*1500*/  LOP3.LUT P0, RZ, R6, 0x7fffffff, R3, 0xc8, !PT ;  /* 0x7fffffff06ff7812 */ /* 0x000fda000780c803 */
[----:B------:R-:W-:Y:S05]  /*1510*/  @!P0 BRA `(.L_x_13) ;  /* 0x00000004003c8947 */ /* 0x000fea0003800000 */
[C---:B------:R-:W-:Y:S02]  /*1520*/  FSETP.NEU.FTZ.AND P1, PT, |R3|.reuse, +INF , PT ;  /* 0x7f8000000300780b */ /* 0x040fe40003f3d200 */
[----:B------:R-:W-:Y:S02]  /*1530*/  FSETP.NEU.FTZ.AND P0, PT, |R0|, +INF , PT ;  /* 0x7f8000000000780b */ /* 0x000fe40003f1d200 */
[----:B------:R-:W-:-:S11]  /*1540*/  FSETP.NEU.FTZ.AND P2, PT, |R3|, +INF , PT ;  /* 0x7f8000000300780b */ /* 0x000fd60003f5d200 */
[----:B------:R-:W-:Y:S05]  /*1550*/  @!P0 BRA !P1, `(.L_x_13) ;  /* 0x00000004002c8947 */ /* 0x000fea0004800000 */
[----:B------:R-:W-:-:S04]  /*1560*/  LOP3.LUT P1, RZ, R3, 0x7fffffff, RZ, 0xc0, !PT ;  /* 0x7fffffff03ff7812 */ /* 0x000fc8000782c0ff */
[----:B------:R-:W-:-:S13]  /*1570*/  PLOP3.LUT P0, PT, P0, P1, PT, 0x2f, 0xf2 ;  /* 0x0000000000f2781c */ /* 0x000fda0000702577 */
[----:B------:R-:W-:Y:S05]  /*1580*/  @P0 BRA `(.L_x_14) ;  /* 0x0000000400180947 */ /* 0x000fea0003800000 */
[----:B------:R-:W-:-:S04]  /*1590*/  LOP3.LUT P0, RZ, R6, 0x7fffffff, RZ, 0xc0, !PT ;  /* 0x7fffffff06ff7812 */ /* 0x000fc8000780c0ff */
[----:B------:R-:W-:-:S13]  /*15a0*/  PLOP3.LUT P0, PT, P2, P0, PT, 0x2f, 0xf2 ;  /* 0x0000000000f2781c */ /* 0x000fda0001700577 */
[----:B------:R-:W-:Y:S05]  /*15b0*/  @P0 BRA `(.L_x_15) ;  /* 0x0000000400000947 */ /* 0x000fea0003800000 */
[----:B------:R-:W-:Y:S02]  /*15c0*/  ISETP.GE.AND P0, PT, R9, RZ, PT ;  /* 0x000000ff0900720c */ /* 0x000fe40003f06270 */
[----:B------:R-:W-:-:S11]  /*15d0*/  ISETP.GE.AND P1, PT, R8, RZ, PT ;  /* 0x000000ff0800720c */ /* 0x000fd60003f26270 */
[----:B------:R-:W-:Y:S02]  /*15e0*/  @P0 IMAD.MOV.U32 R7, RZ, RZ, RZ ;  /* 0x000000ffff070224 */ /* 0x000fe400078e00ff */
[----:B------:R-:W-:Y:S01]  /*15f0*/  @!P0 FFMA R3, R3, 1.84467440737095516160e+19, RZ ;  /* 0x5f80000003038823 */ /* 0x000fe200000000ff */
[----:B------:R-:W-:Y:S02]  /*1600*/  @!P0 IMAD.MOV.U32 R7, RZ, RZ, -0x40 ;  /* 0xffffffc0ff078424 */ /* 0x000fe400078e00ff */
[----:B------:R-:W-:Y:S02]  /*1610*/  @!P1 FFMA R6, R0, 1.84467440737095516160e+19, RZ ;  /* 0x5f80000000069823 */ /* 0x000fe400000000ff */
[----:B------:R-:W-:-:S07]  /*1620*/  @!P1 VIADD R7, R7, 0x40 ;  /* 0x0000004007079836 */ /* 0x000fce0000000000 */
.L_x_11:
[----:B------:R-:W-:Y:S01]  /*1630*/  LEA R9, R5, 0xc0800000, 0x17 ;  /* 0xc080000005097811 */ /* 0x000fe200078eb8ff */
[----:B------:R-:W-:Y:S04]  /*1640*/  BSSY.RECONVERGENT B2, `(.L_x_16) ;  /* 0x0000036000027945 */ /* 0x000fe80003800200 */
[----:B------:R-:W-:Y:S02]  /*1650*/  IMAD.IADD R9, R6, 0x1, -R9 ;  /* 0x0000000106097824 */ /* 0x000fe400078e0a09 */
[----:B------:R-:W-:Y:S02]  /*1660*/  VIADD R6, R10, 0xffffff81 ;  /* 0xffffff810a067836 */ /* 0x000fe40000000000 */
[----:B------:R-:W0:Y:S01]  /*1670*/  MUFU.RCP R8, R9 ;  /* 0x0000000900087308 */ /* 0x000e220000001000 */
[----:B------:R-:W-:Y:S01]  /*1680*/  FADD.FTZ R11, -R9, -RZ ;  /* 0x800000ff090b7221 */ /* 0x000fe20000010100 */
[C---:B------:R-:W-:Y:S01]  /*1690*/  IMAD R0, R6.reuse, -0x800000, R3 ;  /* 0xff80000006007824 */ /* 0x040fe200078e0203 */
[----:B------:R-:W-:-:S05]  /*16a0*/  IADD3 R6, PT, PT, R6, 0x7f, -R5 ;  /* 0x0000007f06067810 */ /* 0x000fca0007ffe805 */
[----:B------:R-:W-:Y:S02]  /*16b0*/  IMAD.IADD R6, R6, 0x1, R7 ;  /* 0x0000000106067824 */ /* 0x000fe400078e0207 */
[----:B0-----:R-:W-:-:S04]  /*16c0*/  FFMA R13, R8, R11, 1 ;  /* 0x3f800000080d7423 */ /* 0x001fc8000000000b */
[----:B------:R-:W-:-:S04]  /*16d0*/  FFMA R10, R8, R13, R8 ;  /* 0x0000000d080a7223 */ /* 0x000fc80000000008 */
[----:B------:R-:W-:-:S04]  /*16e0*/  FFMA R3, R0, R10, RZ ;  /* 0x0000000a00037223 */ /* 0x000fc800000000ff */
[----:B------:R-:W-:-:S04]  /*16f0*/  FFMA R8, R11, R3, R0 ;  /* 0x000000030b087223 */ /* 0x000fc80000000000 */
[----:B------:R-:W-:-:S04]  /*1700*/  FFMA R13, R10, R8, R3 ;  /* 0x000000080a0d7223 */ /* 0x000fc80000000003 */
[----:B------:R-:W-:-:S04]  /*1710*/  FFMA R8, R11, R13, R0 ;  /* 0x0000000d0b087223 */ /* 0x000fc80000000000 */
[----:B------:R-:W-:-:S05]  /*1720*/  FFMA R0, R10, R8, R13 ;  /* 0x000000080a007223 */ /* 0x000fca000000000d */
[----:B------:R-:W-:-:S04]  /*1730*/  SHF.R.U32.HI R3, RZ, 0x17, R0 ;  /* 0x00000017ff037819 */ /* 0x000fc80000011600 */
[----:B------:R-:W-:-:S05]  /*1740*/  LOP3.LUT R3, R3, 0xff, RZ, 0xc0, !PT ;  /* 0x000000ff03037812 */ /* 0x000fca00078ec0ff */
[----:B------:R-:W-:-:S04]  /*1750*/  IMAD.IADD R7, R3, 0x1, R6 ;  /* 0x0000000103077824 */ /* 0x000fc800078e0206 */
[----:B------:R-:W-:-:S05]  /*1760*/  VIADD R3, R7, 0xffffffff ;  /* 0xffffffff07037836 */ /* 0x000fca0000000000 */
[----:B------:R-:W-:-:S13]  /*1770*/  ISETP.GE.U32.AND P0, PT, R3, 0xfe, PT ;  /* 0x000000fe0300780c */ /* 0x000fda0003f06070 */
[----:B------:R-:W-:Y:S05]  /*1780*/  @!P0 BRA `(.L_x_17) ;  /* 0x0000000000808947 */ /* 0x000fea0003800000 */
[----:B------:R-:W-:-:S13]  /*1790*/  ISETP.GT.AND P0, PT, R7, 0xfe, PT ;  /* 0x000000fe0700780c */ /* 0x000fda0003f04270 */
[----:B------:R-:W-:Y:S05]  /*17a0*/  @P0 BRA `(.L_x_18) ;  /* 0x00000000006c0947 */ /* 0x000fea0003800000 */
[----:B------:R-:W-:-:S13]  /*17b0*/  ISETP.GE.AND P0, PT, R7, 0x1, PT ;  /* 0x000000010700780c */ /* 0x000fda0003f06270 */
[----:B------:R-:W-:Y:S05]  /*17c0*/  @P0 BRA `(.L_x_19) ;  /* 0x0000000000740947 */ /* 0x000fea0003800000 */
[----:B------:R-:W-:Y:S02]  /*17d0*/  ISETP.GE.AND P0, PT, R7, -0x18, PT ;  /* 0xffffffe80700780c */ /* 0x000fe40003f06270 */
[----:B------:R-:W-:-:S11]  /*17e0*/  LOP3.LUT R0, R0, 0x80000000, RZ, 0xc0, !PT ;  /* 0x8000000000007812 */ /* 0x000fd600078ec0ff */
[----:B------:R-:W-:Y:S05]  /*17f0*/  @!P0 BRA `(.L_x_19) ;  /* 0x0000000000688947 */ /* 0x000fea0003800000 */
[CCC-:B------:R-:W-:Y:S01]  /*1800*/  FFMA.RZ R3, R10.reuse, R8.reuse, R13.reuse ;  /* 0x000000080a037223 */ /* 0x1c0fe2000000c00d */
[CCC-:B------:R-:W-:Y:S01]  /*1810*/  FFMA.RM R6, R10.reuse, R8.reuse, R13.reuse ;  /* 0x000000080a067223 */ /* 0x1c0fe2000000400d */
[C---:B------:R-:W-:Y:S02]  /*1820*/  ISETP.NE.AND P2, PT, R7.reuse, RZ, PT ;  /* 0x000000ff0700720c */ /* 0x040fe40003f45270 */
[----:B------:R-:W-:Y:S02]  /*1830*/  ISETP.NE.AND P1, PT, R7, RZ, PT ;  /* 0x000000ff0700720c */ /* 0x000fe40003f25270 */
[----:B------:R-:W-:Y:S01]  /*1840*/  LOP3.LUT R5, R3, 0x7fffff, RZ, 0xc0, !PT ;  /* 0x007fffff03057812 */ /* 0x000fe200078ec0ff */
[----:B------:R-:W-:Y:S01]  /*1850*/  FFMA.RP R3, R10, R8, R13 ;  /* 0x000000080a037223 */ /* 0x000fe2000000800d */
[----:B------:R-:W-:Y:S02]  /*1860*/  VIADD R8, R7, 0x20 ;  /* 0x0000002007087836 */ /* 0x000fe40000000000 */
[----:B------:R-:W-:Y:S01]  /*1870*/  LOP3.LUT R5, R5, 0x800000, RZ, 0xfc, !PT ;  /* 0x0080000005057812 */ /* 0x000fe200078efcff */
[----:B------:R-:W-:Y:S01]  /*1880*/  IMAD.MOV R7, RZ, RZ, -R7 ;  /* 0x000000ffff077224 */ /* 0x000fe200078e0a07 */
[----:B------:R-:W-:-:S02]  /*1890*/  FSETP.NEU.FTZ.AND P0, PT, R3, R6, PT ;  /* 0x000000060300720b */ /* 0x000fc40003f1d000 */
[----:B------:R-:W-:Y:S02]  /*18a0*/  SHF.L.U32 R8, R5, R8, RZ ;  /* 0x0000000805087219 */ /* 0x000fe400000006ff */
[----:B------:R-:W-:Y:S02]  /*18b0*/  SEL R6, R7, RZ, P2 ;  /* 0x000000ff07067207 */ /* 0x000fe40001000000 */
[----:B------:R-:W-:Y:S02]  /*18c0*/  ISETP.NE.AND P1, PT, R8, RZ, P1 ;  /* 0x000000ff0800720c */ /* 0x000fe40000f25270 */
[----:B------:R-:W-:Y:S02]  /*18d0*/  SHF.R.U32.HI R6, RZ, R6, R5 ;  /* 0x00000006ff067219 */ /* 0x000fe40000011605 */
[----:B------:R-:W-:Y:S02]  /*18e0*/  PLOP3.LUT P0, PT, P0, P1, PT, 0xf8, 0x8f ;  /* 0x00000000008f781c */ /* 0x000fe40000703f70 */
[----:B------:R-:W-:-:S02]  /*18f0*/  SHF.R.U32.HI R8, RZ, 0x1, R6 ;  /* 0x00000001ff087819 */ /* 0x000fc40000011606 */
[----:B------:R-:W-:-:S04]  /*1900*/  SEL R3, RZ, 0x1, !P0 ;  /* 0x00000001ff037807 */ /* 0x000fc80004000000 */
[----:B------:R-:W-:-:S04]  /*1910*/  LOP3.LUT R3, R3, 0x1, R8, 0xf8, !PT ;  /* 0x0000000103037812 */ /* 0x000fc800078ef808 */
[----:B------:R-:W-:-:S05]  /*1920*/  LOP3.LUT R3, R3, R6, RZ, 0xc0, !PT ;  /* 0x0000000603037212 */ /* 0x000fca00078ec0ff */
[----:B------:R-:W-:-:S05]  /*1930*/  IMAD.IADD R3, R8, 0x1, R3 ;  /* 0x0000000108037824 */ /* 0x000fca00078e0203 */
[----:B------:R-:W-:Y:S01]  /*1940*/  LOP3.LUT R0, R3, R0, RZ, 0xfc, !PT ;  /* 0x0000000003007212 */ /* 0x000fe200078efcff */
[----:B------:R-:W-:Y:S06]  /*1950*/  BRA `(.L_x_19) ;  /* 0x0000000000107947 */ /* 0x000fec0003800000 */
.L_x_18:
[----:B------:R-:W-:-:S04]  /*1960*/  LOP3.LUT R0, R0, 0x80000000, RZ, 0xc0, !PT ;  /* 0x8000000000007812 */ /* 0x000fc800078ec0ff */
[----:B------:R-:W-:Y:S01]  /*1970*/  LOP3.LUT R0, R0, 0x7f800000, RZ, 0xfc, !PT ;  /* 0x7f80000000007812 */ /* 0x000fe200078efcff */
[----:B------:R-:W-:Y:S06]  /*1980*/  BRA `(.L_x_19) ;  /* 0x0000000000047947 */ /* 0x000fec0003800000 */
.L_x_17:
[----:B------:R-:W-:-:S07]  /*1990*/  IMAD R0, R6, 0x800000, R0 ;  /* 0x0080000006007824 */ /* 0x000fce00078e0200 */
.L_x_19:
[----:B------:R-:W-:Y:S05]  /*19a0*/  BSYNC.RECONVERGENT B2 ;  /* 0x0000000000027941 */ /* 0x000fea0003800200 */
.L_x_16:
[----:B------:R-:W-:Y:S05]  /*19b0*/  BRA `(.L_x_20) ;  /* 0x0000000000207947 */ /* 0x000fea0003800000 */
.L_x_15:
[----:B------:R-:W-:-:S04]  /*19c0*/  LOP3.LUT R0, R6, 0x80000000, R3, 0x48, !PT ;  /* 0x8000000006007812 */ /* 0x000fc800078e4803 */
[----:B------:R-:W-:Y:S01]  /*19d0*/  LOP3.LUT R0, R0, 0x7f800000, RZ, 0xfc, !PT ;  /* 0x7f80000000007812 */ /* 0x000fe200078efcff */
[----:B------:R-:W-:Y:S06]  /*19e0*/  BRA `(.L_x_20) ;  /* 0x0000000000147947 */ /* 0x000fec0003800000 */
.L_x_14:
[----:B------:R-:W-:Y:S01]  /*19f0*/  LOP3.LUT R0, R6, 0x80000000, R3, 0x48, !PT ;  /* 0x8000000006007812 */ /* 0x000fe200078e4803 */
[----:B------:R-:W-:Y:S06]  /*1a00*/  BRA `(.L_x_20) ;  /* 0x00000000000c7947 */ /* 0x000fec0003800000 */
.L_x_13:
[----:B------:R-:W0:Y:S01]  /*1a10*/  MUFU.RSQ R0, -QNAN ;  /* 0xffc0000000007908 */ /* 0x000e220000001400 */
[----:B------:R-:W-:Y:S05]  /*1a20*/  BRA `(.L_x_20) ;  /* 0x0000000000047947 */ /* 0x000fea0003800000 */
.L_x_12:
[----:B------:R-:W-:-:S07]  /*1a30*/  FADD.FTZ R0, R3, R0 ;  /* 0x0000000003007221 */ /* 0x000fce0000010000 */
.L_x_20:
[----:B------:R-:W-:Y:S05]  /*1a40*/  BSYNC.RECONVERGENT B1 ;  /* 0x0000000000017941 */ /* 0x000fea0003800200 */
.L_x_10:
[----:B------:R-:W-:-:S04]  /*1a50*/  IMAD.MOV.U32 R5, RZ, RZ, 0x0 ;  /* 0x00000000ff057424 */ /* 0x000fc800078e00ff */
[----:B0-----:R-:W-:Y:S05]  /*1a60*/  RET.REL.NODEC R4 `(_Z18avg_pool_1d_kernelPKfPfmmmm) ;  /* 0xffffffe404647950 */ /* 0x001fea0003c3ffff */
.L_x_21:
[----:B------:R-:W-:-:S00]  /*1a70*/  BRA `(.L_x_21) ;  /* 0xfffffffc00fc7947 */ /* 0x000fc0000383ffff */
[----:B------:R-:W-:-:S00]  /*1a80*/  NOP ;  /* 0x0000000000007918 */ /* 0x000fc00000000000 */
[----:B------:R-:W-:-:S00]  /*1a90*/  NOP ;  /* 0x0000000000007918 */ /* 0x000fc00000000000 */
[----:B------:R-:W-:-:S00]  /*1aa0*/  NOP ;  /* 0x0000000000007918 */ /* 0x000fc00000000000 */
[----:B------:R-:W-:-:S00]  /*1ab0*/  NOP ;  /* 0x0000000000007918 */ /* 0x000fc00000000000 */
[----:B------:R-:W-:-:S00]  /*1ac0*/  NOP ;  /* 0x0000000000007918 */ /* 0x000fc00000000000 */
[----:B------:R-:W-:-:S00]  /*1ad0*/  NOP ;  /* 0x0000000000007918 */ /* 0x000fc00000000000 */
[----:B------:R-:W-:-:S00]  /*1ae0*/  NOP ;  /* 0x0000000000007918 */ /* 0x000fc00000000000 */
[----:B------:R-:W-:-:S00]  /*1af0*/  NOP ;  /* 0x0000000000007918 */ /* 0x000fc00000000000 */
.L_x_23:


//--------------------- .nv.shared.reserved.0     --------------------------
	.section	.nv.shared.reserved.0,"aw",@nobits
	.weak		__nv_reservedSMEM_offset_0_alias
	.size		__nv_reservedSMEM_offset_0_alias, 0, 64
	.other		__nv_reservedSMEM_offset_0_alias,@"STO_CUDA_RESERVED_SHARED STV_DEFAULT"
__nv_reservedSMEM_offset_0_alias:
	.zero		0
	.zero		64


//--------------------- .nv.constant0._Z18avg_pool_1d_kernelPKfPfmmmm --------------------------
	.section	.nv.constant0._Z18avg_pool_1d_kernelPKfPfmmmm,"a",@progbits
	.sectionflags	@""
	.align	4
.nv.constant0._Z18avg_pool_1d_kernelPKfPfmmmm:
	.zero		944


//--------------------- SYMBOLS --------------------------

	.type		.nv.reservedSmem.offset0,@object
	.size		.nv.reservedSmem.offset0,0x4
